//
// Generated by NVIDIA NVVM Compiler
//
// Compiler Build ID: CL-36424714
// Cuda compilation tools, release 13.0, V13.0.88
// Based on NVVM 20.0.0
//

.version 9.0
.target sm_100
.address_size 64

	// .globl	_Z15transposeMatrixPKfPf
.global .align 1 .b8 _ZN34_INTERNAL_cd2dfa3c_4_k_cu_611ab6944cuda3std3__45__cpo5beginE[1];
.global .align 1 .b8 _ZN34_INTERNAL_cd2dfa3c_4_k_cu_611ab6944cuda3std3__45__cpo3endE[1];
.global .align 1 .b8 _ZN34_INTERNAL_cd2dfa3c_4_k_cu_611ab6944cuda3std3__45__cpo6cbeginE[1];
.global .align 1 .b8 _ZN34_INTERNAL_cd2dfa3c_4_k_cu_611ab6944cuda3std3__45__cpo4cendE[1];
.global .align 1 .b8 _ZN34_INTERNAL_cd2dfa3c_4_k_cu_611ab6944cuda3std3__45__cpo6rbeginE[1];
.global .align 1 .b8 _ZN34_INTERNAL_cd2dfa3c_4_k_cu_611ab6944cuda3std3__45__cpo4rendE[1];
.global .align 1 .b8 _ZN34_INTERNAL_cd2dfa3c_4_k_cu_611ab6944cuda3std3__45__cpo7crbeginE[1];
.global .align 1 .b8 _ZN34_INTERNAL_cd2dfa3c_4_k_cu_611ab6944cuda3std3__45__cpo5crendE[1];
.global .align 1 .b8 _ZN34_INTERNAL_cd2dfa3c_4_k_cu_611ab6944cuda3std3__436_GLOBAL__N__cd2dfa3c_4_k_cu_611ab6946ignoreE[1];
.global .align 1 .b8 _ZN34_INTERNAL_cd2dfa3c_4_k_cu_611ab6944cuda3std3__419piecewise_constructE[1];
.global .align 1 .b8 _ZN34_INTERNAL_cd2dfa3c_4_k_cu_611ab6944cuda3std3__48in_placeE[1];
.global .align 1 .b8 _ZN34_INTERNAL_cd2dfa3c_4_k_cu_611ab6944cuda3std3__420unreachable_sentinelE[1];
.global .align 1 .b8 _ZN34_INTERNAL_cd2dfa3c_4_k_cu_611ab6944cuda3std3__47nulloptE[1];
.global .align 1 .b8 _ZN34_INTERNAL_cd2dfa3c_4_k_cu_611ab6944cuda3std3__48unexpectE[1];
.global .align 1 .b8 _ZN34_INTERNAL_cd2dfa3c_4_k_cu_611ab6944cuda3std6ranges3__45__cpo4swapE[1];
.global .align 1 .b8 _ZN34_INTERNAL_cd2dfa3c_4_k_cu_611ab6944cuda3std6ranges3__45__cpo9iter_moveE[1];
.global .align 1 .b8 _ZN34_INTERNAL_cd2dfa3c_4_k_cu_611ab6944cuda3std6ranges3__45__cpo5beginE[1];
.global .align 1 .b8 _ZN34_INTERNAL_cd2dfa3c_4_k_cu_611ab6944cuda3std6ranges3__45__cpo3endE[1];
.global .align 1 .b8 _ZN34_INTERNAL_cd2dfa3c_4_k_cu_611ab6944cuda3std6ranges3__45__cpo6cbeginE[1];
.global .align 1 .b8 _ZN34_INTERNAL_cd2dfa3c_4_k_cu_611ab6944cuda3std6ranges3__45__cpo4cendE[1];
.global .align 1 .b8 _ZN34_INTERNAL_cd2dfa3c_4_k_cu_611ab6944cuda3std6ranges3__45__cpo7advanceE[1];
.global .align 1 .b8 _ZN34_INTERNAL_cd2dfa3c_4_k_cu_611ab6944cuda3std6ranges3__45__cpo9iter_swapE[1];
.global .align 1 .b8 _ZN34_INTERNAL_cd2dfa3c_4_k_cu_611ab6944cuda3std6ranges3__45__cpo4nextE[1];
.global .align 1 .b8 _ZN34_INTERNAL_cd2dfa3c_4_k_cu_611ab6944cuda3std6ranges3__45__cpo4prevE[1];
.global .align 1 .b8 _ZN34_INTERNAL_cd2dfa3c_4_k_cu_611ab6944cuda3std6ranges3__45__cpo4dataE[1];
.global .align 1 .b8 _ZN34_INTERNAL_cd2dfa3c_4_k_cu_611ab6944cuda3std6ranges3__45__cpo5cdataE[1];
.global .align 1 .b8 _ZN34_INTERNAL_cd2dfa3c_4_k_cu_611ab6944cuda3std6ranges3__45__cpo4sizeE[1];
.global .align 1 .b8 _ZN34_INTERNAL_cd2dfa3c_4_k_cu_611ab6944cuda3std6ranges3__45__cpo5ssizeE[1];
.global .align 1 .b8 _ZN34_INTERNAL_cd2dfa3c_4_k_cu_611ab6944cuda3std6ranges3__45__cpo8distanceE[1];
.global .align 1 .b8 _ZN34_INTERNAL_cd2dfa3c_4_k_cu_611ab6946thrust24THRUST_300001_SM_1000_NS8cuda_cub3parE[1];
.global .align 1 .b8 _ZN34_INTERNAL_cd2dfa3c_4_k_cu_611ab6946thrust24THRUST_300001_SM_1000_NS8cuda_cub10par_nosyncE[1];
.global .align 1 .b8 _ZN34_INTERNAL_cd2dfa3c_4_k_cu_611ab6946thrust24THRUST_300001_SM_1000_NS6system6detail10sequential3seqE[1];
.global .align 1 .b8 _ZN34_INTERNAL_cd2dfa3c_4_k_cu_611ab6946thrust24THRUST_300001_SM_1000_NS12placeholders2_1E[1];
.global .align 1 .b8 _ZN34_INTERNAL_cd2dfa3c_4_k_cu_611ab6946thrust24THRUST_300001_SM_1000_NS12placeholders2_2E[1];
.global .align 1 .b8 _ZN34_INTERNAL_cd2dfa3c_4_k_cu_611ab6946thrust24THRUST_300001_SM_1000_NS12placeholders2_3E[1];
.global .align 1 .b8 _ZN34_INTERNAL_cd2dfa3c_4_k_cu_611ab6946thrust24THRUST_300001_SM_1000_NS12placeholders2_4E[1];
.global .align 1 .b8 _ZN34_INTERNAL_cd2dfa3c_4_k_cu_611ab6946thrust24THRUST_300001_SM_1000_NS12placeholders2_5E[1];
.global .align 1 .b8 _ZN34_INTERNAL_cd2dfa3c_4_k_cu_611ab6946thrust24THRUST_300001_SM_1000_NS12placeholders2_6E[1];
.global .align 1 .b8 _ZN34_INTERNAL_cd2dfa3c_4_k_cu_611ab6946thrust24THRUST_300001_SM_1000_NS12placeholders2_7E[1];
.global .align 1 .b8 _ZN34_INTERNAL_cd2dfa3c_4_k_cu_611ab6946thrust24THRUST_300001_SM_1000_NS12placeholders2_8E[1];
.global .align 1 .b8 _ZN34_INTERNAL_cd2dfa3c_4_k_cu_611ab6946thrust24THRUST_300001_SM_1000_NS12placeholders2_9E[1];
.global .align 1 .b8 _ZN34_INTERNAL_cd2dfa3c_4_k_cu_611ab6946thrust24THRUST_300001_SM_1000_NS12placeholders3_10E[1];
.global .align 1 .b8 _ZN34_INTERNAL_cd2dfa3c_4_k_cu_611ab6946thrust24THRUST_300001_SM_1000_NS3seqE[1];

.visible .entry _Z15transposeMatrixPKfPf(
	.param .u64 .ptr .align 1 _Z15transposeMatrixPKfPf_param_0,
	.param .u64 .ptr .align 1 _Z15transposeMatrixPKfPf_param_1
)
{
	.reg .pred 	%p<4>;
	.reg .b32 	%r<12>;
	.reg .b32 	%f<2>;
	.reg .b64 	%rd<9>;

	ld.param.u64 	%rd1, [_Z15transposeMatrixPKfPf_param_0];
	ld.param.u64 	%rd2, [_Z15transposeMatrixPKfPf_param_1];
	mov.u32 	%r3, %ctaid.x;
	mov.u32 	%r4, %ntid.x;
	mov.u32 	%r5, %tid.x;
	mad.lo.s32 	%r1, %r3, %r4, %r5;
	mov.u32 	%r6, %ctaid.y;
	mov.u32 	%r7, %ntid.y;
	mov.u32 	%r8, %tid.y;
	mad.lo.s32 	%r9, %r6, %r7, %r8;
	setp.gt.s32 	%p1, %r1, 999;
	setp.gt.u32 	%p2, %r9, 999;
	or.pred  	%p3, %p1, %p2;
	@%p3 bra 	$L__BB0_2;
	cvta.to.global.u64 	%rd3, %rd1;
	cvta.to.global.u64 	%rd4, %rd2;
	mad.lo.s32 	%r10, %r9, 1000, %r1;
	mul.wide.s32 	%rd5, %r10, 4;
	add.s64 	%rd6, %rd3, %rd5;
	ld.global.f32 	%f1, [%rd6];
	mad.lo.s32 	%r11, %r1, 1000, %r9;
	mul.wide.s32 	%rd7, %r11, 4;
	add.s64 	%rd8, %rd4, %rd7;
	st.global.f32 	[%rd8], %f1;
$L__BB0_2:
	ret;

}
	// .globl	_ZN3cub18CUB_300001_SM_10006detail11EmptyKernelIvEEvv
.visible .entry _ZN3cub18CUB_300001_SM_10006detail11EmptyKernelIvEEvv()
{


	ret;

}
	// .globl	_ZN3cub18CUB_300001_SM_10006detail8for_each13static_kernelINS2_12policy_hub_t12policy_500_tEmN6thrust24THRUST_300001_SM_1000_NS8cuda_cub20__uninitialized_fill7functorINS7_10device_ptrIfEEfEEEEvT0_T1_
.visible .entry _ZN3cub18CUB_300001_SM_10006detail8for_each13static_kernelINS2_12policy_hub_t12policy_500_tEmN6thrust24THRUST_300001_SM_1000_NS8cuda_cub20__uninitialized_fill7functorINS7_10device_ptrIfEEfEEEEvT0_T1_(
	.param .u64 _ZN3cub18CUB_300001_SM_10006detail8for_each13static_kernelINS2_12policy_hub_t12policy_500_tEmN6thrust24THRUST_300001_SM_1000_NS8cuda_cub20__uninitialized_fill7functorINS7_10device_ptrIfEEfEEEEvT0_T1__param_0,
	.param .align 8 .b8 _ZN3cub18CUB_300001_SM_10006detail8for_each13static_kernelINS2_12policy_hub_t12policy_500_tEmN6thrust24THRUST_300001_SM_1000_NS8cuda_cub20__uninitialized_fill7functorINS7_10device_ptrIfEEfEEEEvT0_T1__param_1[16]
)
.maxntid 256
{
	.reg .pred 	%p<4>;
	.reg .b16 	%rs<5>;
	.reg .b32 	%r<10>;
	.reg .b32 	%f<3>;
	.reg .b64 	%rd<16>;

	ld.param.f32 	%f2, [_ZN3cub18CUB_300001_SM_10006detail8for_each13static_kernelINS2_12policy_hub_t12policy_500_tEmN6thrust24THRUST_300001_SM_1000_NS8cuda_cub20__uninitialized_fill7functorINS7_10device_ptrIfEEfEEEEvT0_T1__param_1+8];
	ld.param.u64 	%rd4, [_ZN3cub18CUB_300001_SM_10006detail8for_each13static_kernelINS2_12policy_hub_t12policy_500_tEmN6thrust24THRUST_300001_SM_1000_NS8cuda_cub20__uninitialized_fill7functorINS7_10device_ptrIfEEfEEEEvT0_T1__param_1];
	ld.param.u64 	%rd5, [_ZN3cub18CUB_300001_SM_10006detail8for_each13static_kernelINS2_12policy_hub_t12policy_500_tEmN6thrust24THRUST_300001_SM_1000_NS8cuda_cub20__uninitialized_fill7functorINS7_10device_ptrIfEEfEEEEvT0_T1__param_0];
	mov.u32 	%r7, %ctaid.x;
	mul.wide.u32 	%rd1, %r7, 512;
	sub.s64 	%rd2, %rd5, %rd1;
	setp.lt.u64 	%p1, %rd2, 512;
	@%p1 bra 	$L__BB2_2;
	mov.u32 	%r9, %tid.x;
	cvta.to.global.u64 	%rd11, %rd4;
	cvt.u64.u32 	%rd12, %r9;
	add.s64 	%rd13, %rd1, %rd12;
	shl.b64 	%rd14, %rd13, 2;
	add.s64 	%rd15, %rd11, %rd14;
	st.global.f32 	[%rd15], %f2;
	st.global.f32 	[%rd15+1024], %f2;
	bra.uni 	$L__BB2_6;
$L__BB2_2:
	cvta.to.global.u64 	%rd6, %rd4;
	mov.u32 	%r1, %tid.x;
	cvt.u64.u32 	%rd7, %r1;
	setp.le.u64 	%p2, %rd2, %rd7;
	add.s64 	%rd8, %rd1, %rd7;
	shl.b64 	%rd9, %rd8, 2;
	add.s64 	%rd3, %rd6, %rd9;
	@%p2 bra 	$L__BB2_4;
	st.global.f32 	[%rd3], %f2;
$L__BB2_4:
	add.s32 	%r8, %r1, 256;
	cvt.u64.u32 	%rd10, %r8;
	setp.le.u64 	%p3, %rd2, %rd10;
	@%p3 bra 	$L__BB2_6;
	st.global.f32 	[%rd3+1024], %f2;
$L__BB2_6:
	ret;

}
	// .globl	_ZN3cub18CUB_300001_SM_10006detail9transform16transform_kernelINS2_10policy_hubILb1EN4cuda3std3__45tupleIJN6thrust24THRUST_300001_SM_1000_NS20permutation_iteratorINSB_INSA_6detail15normal_iteratorINSA_10device_ptrIfEEEENSA_17counting_iteratorIiNSA_11use_defaultESI_SI_EEEESJ_EEEEEE10policy1000EiNS7_10__identityESG_JSL_EEEvT0_iT1_T2_DpNS2_10kernel_argIT3_EE
.visible .entry _ZN3cub18CUB_300001_SM_10006detail9transform16transform_kernelINS2_10policy_hubILb1EN4cuda3std3__45tupleIJN6thrust24THRUST_300001_SM_1000_NS20permutation_iteratorINSB_INSA_6detail15normal_iteratorINSA_10device_ptrIfEEEENSA_17counting_iteratorIiNSA_11use_defaultESI_SI_EEEESJ_EEEEEE10policy1000EiNS7_10__identityESG_JSL_EEEvT0_iT1_T2_DpNS2_10kernel_argIT3_EE(
	.param .u32 _ZN3cub18CUB_300001_SM_10006detail9transform16transform_kernelINS2_10policy_hubILb1EN4cuda3std3__45tupleIJN6thrust24THRUST_300001_SM_1000_NS20permutation_iteratorINSB_INSA_6detail15normal_iteratorINSA_10device_ptrIfEEEENSA_17counting_iteratorIiNSA_11use_defaultESI_SI_EEEESJ_EEEEEE10policy1000EiNS7_10__identityESG_JSL_EEEvT0_iT1_T2_DpNS2_10kernel_argIT3_EE_param_0,
	.param .u32 _ZN3cub18CUB_300001_SM_10006detail9transform16transform_kernelINS2_10policy_hubILb1EN4cuda3std3__45tupleIJN6thrust24THRUST_300001_SM_1000_NS20permutation_iteratorINSB_INSA_6detail15normal_iteratorINSA_10device_ptrIfEEEENSA_17counting_iteratorIiNSA_11use_defaultESI_SI_EEEESJ_EEEEEE10policy1000EiNS7_10__identityESG_JSL_EEEvT0_iT1_T2_DpNS2_10kernel_argIT3_EE_param_1,
	.param .align 1 .b8 _ZN3cub18CUB_300001_SM_10006detail9transform16transform_kernelINS2_10policy_hubILb1EN4cuda3std3__45tupleIJN6thrust24THRUST_300001_SM_1000_NS20permutation_iteratorINSB_INSA_6detail15normal_iteratorINSA_10device_ptrIfEEEENSA_17counting_iteratorIiNSA_11use_defaultESI_SI_EEEESJ_EEEEEE10policy1000EiNS7_10__identityESG_JSL_EEEvT0_iT1_T2_DpNS2_10kernel_argIT3_EE_param_2[1],
	.param .align 8 .b8 _ZN3cub18CUB_300001_SM_10006detail9transform16transform_kernelINS2_10policy_hubILb1EN4cuda3std3__45tupleIJN6thrust24THRUST_300001_SM_1000_NS20permutation_iteratorINSB_INSA_6detail15normal_iteratorINSA_10device_ptrIfEEEENSA_17counting_iteratorIiNSA_11use_defaultESI_SI_EEEESJ_EEEEEE10policy1000EiNS7_10__identityESG_JSL_EEEvT0_iT1_T2_DpNS2_10kernel_argIT3_EE_param_3[8],
	.param .align 8 .b8 _ZN3cub18CUB_300001_SM_10006detail9transform16transform_kernelINS2_10policy_hubILb1EN4cuda3std3__45tupleIJN6thrust24THRUST_300001_SM_1000_NS20permutation_iteratorINSB_INSA_6detail15normal_iteratorINSA_10device_ptrIfEEEENSA_17counting_iteratorIiNSA_11use_defaultESI_SI_EEEESJ_EEEEEE10policy1000EiNS7_10__identityESG_JSL_EEEvT0_iT1_T2_DpNS2_10kernel_argIT3_EE_param_4[24]
)
.maxntid 128
{
	.reg .pred 	%p<35>;
	.reg .b32 	%r<104>;
	.reg .b32 	%f<45>;
	.reg .b64 	%rd<53>;

	ld.param.u32 	%r2, [_ZN3cub18CUB_300001_SM_10006detail9transform16transform_kernelINS2_10policy_hubILb1EN4cuda3std3__45tupleIJN6thrust24THRUST_300001_SM_1000_NS20permutation_iteratorINSB_INSA_6detail15normal_iteratorINSA_10device_ptrIfEEEENSA_17counting_iteratorIiNSA_11use_defaultESI_SI_EEEESJ_EEEEEE10policy1000EiNS7_10__identityESG_JSL_EEEvT0_iT1_T2_DpNS2_10kernel_argIT3_EE_param_4+8];
	ld.param.u32 	%r1, [_ZN3cub18CUB_300001_SM_10006detail9transform16transform_kernelINS2_10policy_hubILb1EN4cuda3std3__45tupleIJN6thrust24THRUST_300001_SM_1000_NS20permutation_iteratorINSB_INSA_6detail15normal_iteratorINSA_10device_ptrIfEEEENSA_17counting_iteratorIiNSA_11use_defaultESI_SI_EEEESJ_EEEEEE10policy1000EiNS7_10__identityESG_JSL_EEEvT0_iT1_T2_DpNS2_10kernel_argIT3_EE_param_4];
	ld.param.u32 	%r52, [_ZN3cub18CUB_300001_SM_10006detail9transform16transform_kernelINS2_10policy_hubILb1EN4cuda3std3__45tupleIJN6thrust24THRUST_300001_SM_1000_NS20permutation_iteratorINSB_INSA_6detail15normal_iteratorINSA_10device_ptrIfEEEENSA_17counting_iteratorIiNSA_11use_defaultESI_SI_EEEESJ_EEEEEE10policy1000EiNS7_10__identityESG_JSL_EEEvT0_iT1_T2_DpNS2_10kernel_argIT3_EE_param_0];
	ld.param.u64 	%rd16, [_ZN3cub18CUB_300001_SM_10006detail9transform16transform_kernelINS2_10policy_hubILb1EN4cuda3std3__45tupleIJN6thrust24THRUST_300001_SM_1000_NS20permutation_iteratorINSB_INSA_6detail15normal_iteratorINSA_10device_ptrIfEEEENSA_17counting_iteratorIiNSA_11use_defaultESI_SI_EEEESJ_EEEEEE10policy1000EiNS7_10__identityESG_JSL_EEEvT0_iT1_T2_DpNS2_10kernel_argIT3_EE_param_4+16];
	ld.param.u64 	%rd17, [_ZN3cub18CUB_300001_SM_10006detail9transform16transform_kernelINS2_10policy_hubILb1EN4cuda3std3__45tupleIJN6thrust24THRUST_300001_SM_1000_NS20permutation_iteratorINSB_INSA_6detail15normal_iteratorINSA_10device_ptrIfEEEENSA_17counting_iteratorIiNSA_11use_defaultESI_SI_EEEESJ_EEEEEE10policy1000EiNS7_10__identityESG_JSL_EEEvT0_iT1_T2_DpNS2_10kernel_argIT3_EE_param_3];
	ld.param.u32 	%r51, [_ZN3cub18CUB_300001_SM_10006detail9transform16transform_kernelINS2_10policy_hubILb1EN4cuda3std3__45tupleIJN6thrust24THRUST_300001_SM_1000_NS20permutation_iteratorINSB_INSA_6detail15normal_iteratorINSA_10device_ptrIfEEEENSA_17counting_iteratorIiNSA_11use_defaultESI_SI_EEEESJ_EEEEEE10policy1000EiNS7_10__identityESG_JSL_EEEvT0_iT1_T2_DpNS2_10kernel_argIT3_EE_param_1];
	cvta.to.global.u64 	%rd1, %rd17;
	cvta.to.global.u64 	%rd2, %rd16;
	shl.b32 	%r53, %r51, 7;
	mov.u32 	%r54, %ctaid.x;
	mul.lo.s32 	%r3, %r53, %r54;
	sub.s32 	%r55, %r52, %r3;
	min.s32 	%r4, %r53, %r55;
	add.s32 	%r5, %r1, %r3;
	mul.wide.s32 	%rd18, %r3, 4;
	add.s64 	%rd3, %rd1, %rd18;
	setp.gt.s32 	%p1, %r53, %r55;
	@%p1 bra 	$L__BB3_14;
	setp.lt.s32 	%p2, %r51, 1;
	@%p2 bra 	$L__BB3_55;
	mov.u32 	%r6, %tid.x;
	add.s32 	%r7, %r5, %r2;
	and.b32  	%r8, %r51, 15;
	setp.lt.u32 	%p3, %r51, 16;
	mov.b32 	%r98, 0;
	@%p3 bra 	$L__BB3_5;
	and.b32  	%r98, %r51, 2147483632;
	neg.s32 	%r93, %r98;
	add.s64 	%rd4, %rd2, 4096;
	add.s32 	%r57, %r1, %r2;
	add.s32 	%r58, %r57, %r6;
	add.s32 	%r92, %r58, %r3;
	add.s64 	%rd20, %rd18, %rd1;
	add.s64 	%rd5, %rd20, 1536;
	add.s32 	%r91, %r6, 1152;
	mul.wide.u32 	%rd21, %r6, 4;
	add.s64 	%rd22, %rd20, %rd21;
	add.s64 	%rd52, %rd22, 2048;
$L__BB3_4:
	.pragma "nounroll";
	mul.wide.s32 	%rd23, %r92, 4;
	add.s64 	%rd24, %rd4, %rd23;
	mul.wide.s32 	%rd25, %r91, 4;
	add.s64 	%rd26, %rd5, %rd25;
	ld.global.f32 	%f1, [%rd24+-4096];
	st.global.f32 	[%rd52+-2048], %f1;
	ld.global.f32 	%f2, [%rd24+-3584];
	st.global.f32 	[%rd52+-1536], %f2;
	ld.global.f32 	%f3, [%rd24+-3072];
	st.global.f32 	[%rd52+-1024], %f3;
	ld.global.f32 	%f4, [%rd24+-2560];
	st.global.f32 	[%rd52+-512], %f4;
	ld.global.f32 	%f5, [%rd24+-2048];
	st.global.f32 	[%rd52], %f5;
	ld.global.f32 	%f6, [%rd24+-1536];
	st.global.f32 	[%rd52+512], %f6;
	ld.global.f32 	%f7, [%rd24+-1024];
	st.global.f32 	[%rd52+1024], %f7;
	ld.global.f32 	%f8, [%rd24+-512];
	st.global.f32 	[%rd52+1536], %f8;
	ld.global.f32 	%f9, [%rd24];
	st.global.f32 	[%rd52+2048], %f9;
	ld.global.f32 	%f10, [%rd24+512];
	st.global.f32 	[%rd26+-1536], %f10;
	ld.global.f32 	%f11, [%rd24+1024];
	st.global.f32 	[%rd26+-1024], %f11;
	ld.global.f32 	%f12, [%rd24+1536];
	st.global.f32 	[%rd26+-512], %f12;
	ld.global.f32 	%f13, [%rd24+2048];
	st.global.f32 	[%rd26], %f13;
	ld.global.f32 	%f14, [%rd24+2560];
	st.global.f32 	[%rd26+512], %f14;
	ld.global.f32 	%f15, [%rd24+3072];
	st.global.f32 	[%rd26+1024], %f15;
	ld.global.f32 	%f16, [%rd24+3584];
	st.global.f32 	[%rd26+1536], %f16;
	add.s32 	%r93, %r93, 16;
	add.s32 	%r92, %r92, 2048;
	add.s32 	%r91, %r91, 2048;
	add.s64 	%rd52, %rd52, 8192;
	setp.eq.s32 	%p4, %r93, 0;
	@%p4 bra 	$L__BB3_5;
	bra.uni 	$L__BB3_4;
$L__BB3_5:
	setp.eq.s32 	%p5, %r8, 0;
	@%p5 bra 	$L__BB3_55;
	and.b32  	%r36, %r51, 7;
	setp.lt.u32 	%p6, %r8, 8;
	@%p6 bra 	$L__BB3_8;
	shl.b32 	%r59, %r98, 7;
	add.s32 	%r60, %r59, %r6;
	add.s32 	%r61, %r7, %r60;
	mul.wide.s32 	%rd27, %r61, 4;
	add.s64 	%rd28, %rd2, %rd27;
	mul.wide.s32 	%rd29, %r60, 4;
	add.s64 	%rd30, %rd3, %rd29;
	ld.global.f32 	%f17, [%rd28];
	st.global.f32 	[%rd30], %f17;
	ld.global.f32 	%f18, [%rd28+512];
	st.global.f32 	[%rd30+512], %f18;
	ld.global.f32 	%f19, [%rd28+1024];
	st.global.f32 	[%rd30+1024], %f19;
	ld.global.f32 	%f20, [%rd28+1536];
	st.global.f32 	[%rd30+1536], %f20;
	ld.global.f32 	%f21, [%rd28+2048];
	st.global.f32 	[%rd30+2048], %f21;
	ld.global.f32 	%f22, [%rd28+2560];
	st.global.f32 	[%rd30+2560], %f22;
	ld.global.f32 	%f23, [%rd28+3072];
	st.global.f32 	[%rd30+3072], %f23;
	ld.global.f32 	%f24, [%rd28+3584];
	st.global.f32 	[%rd30+3584], %f24;
	add.s32 	%r98, %r98, 8;
$L__BB3_8:
	setp.eq.s32 	%p7, %r36, 0;
	@%p7 bra 	$L__BB3_55;
	and.b32  	%r39, %r51, 3;
	setp.lt.u32 	%p8, %r36, 4;
	@%p8 bra 	$L__BB3_11;
	shl.b32 	%r62, %r98, 7;
	add.s32 	%r63, %r62, %r6;
	add.s32 	%r64, %r7, %r63;
	mul.wide.s32 	%rd31, %r64, 4;
	add.s64 	%rd32, %rd2, %rd31;
	mul.wide.s32 	%rd33, %r63, 4;
	add.s64 	%rd34, %rd3, %rd33;
	ld.global.f32 	%f25, [%rd32];
	st.global.f32 	[%rd34], %f25;
	ld.global.f32 	%f26, [%rd32+512];
	st.global.f32 	[%rd34+512], %f26;
	ld.global.f32 	%f27, [%rd32+1024];
	st.global.f32 	[%rd34+1024], %f27;
	ld.global.f32 	%f28, [%rd32+1536];
	st.global.f32 	[%rd34+1536], %f28;
	add.s32 	%r98, %r98, 4;
$L__BB3_11:
	setp.eq.s32 	%p9, %r39, 0;
	@%p9 bra 	$L__BB3_55;
	shl.b32 	%r65, %r98, 7;
	add.s32 	%r103, %r6, %r65;
	add.s32 	%r66, %r1, %r2;
	add.s32 	%r67, %r66, %r6;
	add.s32 	%r68, %r67, %r3;
	add.s32 	%r102, %r68, %r65;
	neg.s32 	%r101, %r39;
$L__BB3_13:
	.pragma "nounroll";
	mul.wide.s32 	%rd36, %r103, 4;
	add.s64 	%rd37, %rd3, %rd36;
	mul.wide.s32 	%rd38, %r102, 4;
	add.s64 	%rd39, %rd2, %rd38;
	ld.global.f32 	%f29, [%rd39];
	st.global.f32 	[%rd37], %f29;
	add.s32 	%r103, %r103, 128;
	add.s32 	%r102, %r102, 128;
	add.s32 	%r101, %r101, 1;
	setp.ne.s32 	%p10, %r101, 0;
	@%p10 bra 	$L__BB3_13;
	bra.uni 	$L__BB3_55;
$L__BB3_14:
	setp.lt.s32 	%p11, %r51, 1;
	@%p11 bra 	$L__BB3_55;
	mov.u32 	%r13, %tid.x;
	add.s32 	%r14, %r5, %r2;
	and.b32  	%r15, %r51, 7;
	setp.lt.u32 	%p12, %r51, 8;
	mov.b32 	%r95, 0;
	@%p12 bra 	$L__BB3_34;
	and.b32  	%r95, %r51, 2147483640;
	mov.b32 	%r94, 0;
$L__BB3_17:
	.pragma "nounroll";
	shl.b32 	%r71, %r94, 7;
	add.s32 	%r24, %r71, %r13;
	setp.ge.s32 	%p13, %r24, %r4;
	add.s32 	%r72, %r14, %r24;
	mul.wide.s32 	%rd40, %r72, 4;
	add.s64 	%rd9, %rd2, %rd40;
	@%p13 bra 	$L__BB3_19;
	mul.wide.u32 	%rd41, %r24, 4;
	add.s64 	%rd42, %rd3, %rd41;
	ld.global.f32 	%f30, [%rd9];
	st.global.f32 	[%rd42], %f30;
$L__BB3_19:
	add.s32 	%r73, %r24, 128;
	setp.ge.s32 	%p14, %r73, %r4;
	mul.wide.s32 	%rd43, %r73, 4;
	add.s64 	%rd10, %rd3, %rd43;
	@%p14 bra 	$L__BB3_21;
	ld.global.f32 	%f31, [%rd9+512];
	st.global.f32 	[%rd10], %f31;
$L__BB3_21:
	add.s32 	%r74, %r24, 256;
	setp.ge.s32 	%p15, %r74, %r4;
	@%p15 bra 	$L__BB3_23;
	ld.global.f32 	%f32, [%rd9+1024];
	st.global.f32 	[%rd10+512], %f32;
$L__BB3_23:
	add.s32 	%r75, %r24, 384;
	setp.ge.s32 	%p16, %r75, %r4;
	@%p16 bra 	$L__BB3_25;
	ld.global.f32 	%f33, [%rd9+1536];
	st.global.f32 	[%rd10+1024], %f33;
$L__BB3_25:
	add.s32 	%r76, %r24, 512;
	setp.ge.s32 	%p17, %r76, %r4;
	@%p17 bra 	$L__BB3_27;
	ld.global.f32 	%f34, [%rd9+2048];
	st.global.f32 	[%rd10+1536], %f34;
$L__BB3_27:
	add.s32 	%r77, %r24, 640;
	setp.ge.s32 	%p18, %r77, %r4;
	@%p18 bra 	$L__BB3_29;
	ld.global.f32 	%f35, [%rd9+2560];
	st.global.f32 	[%rd10+2048], %f35;
$L__BB3_29:
	add.s32 	%r78, %r24, 768;
	setp.ge.s32 	%p19, %r78, %r4;
	@%p19 bra 	$L__BB3_31;
	ld.global.f32 	%f36, [%rd9+3072];
	st.global.f32 	[%rd10+2560], %f36;
$L__BB3_31:
	add.s32 	%r79, %r24, 896;
	setp.ge.s32 	%p20, %r79, %r4;
	@%p20 bra 	$L__BB3_33;
	ld.global.f32 	%f37, [%rd9+3584];
	st.global.f32 	[%rd10+3072], %f37;
$L__BB3_33:
	add.s32 	%r94, %r94, 8;
	setp.ne.s32 	%p21, %r94, %r95;
	@%p21 bra 	$L__BB3_17;
$L__BB3_34:
	setp.eq.s32 	%p22, %r15, 0;
	@%p22 bra 	$L__BB3_55;
	and.b32  	%r27, %r51, 3;
	setp.lt.u32 	%p23, %r15, 4;
	@%p23 bra 	$L__BB3_45;
	shl.b32 	%r80, %r95, 7;
	add.s32 	%r28, %r80, %r13;
	setp.ge.s32 	%p24, %r28, %r4;
	add.s32 	%r81, %r14, %r28;
	mul.wide.s32 	%rd44, %r81, 4;
	add.s64 	%rd11, %rd2, %rd44;
	mul.wide.s32 	%rd45, %r28, 4;
	add.s64 	%rd12, %rd3, %rd45;
	@%p24 bra 	$L__BB3_38;
	ld.global.f32 	%f38, [%rd11];
	st.global.f32 	[%rd12], %f38;
$L__BB3_38:
	add.s32 	%r82, %r28, 128;
	setp.ge.s32 	%p25, %r82, %r4;
	@%p25 bra 	$L__BB3_40;
	ld.global.f32 	%f39, [%rd11+512];
	st.global.f32 	[%rd12+512], %f39;
$L__BB3_40:
	add.s32 	%r83, %r28, 256;
	setp.ge.s32 	%p26, %r83, %r4;
	@%p26 bra 	$L__BB3_42;
	ld.global.f32 	%f40, [%rd11+1024];
	st.global.f32 	[%rd12+1024], %f40;
$L__BB3_42:
	add.s32 	%r84, %r28, 384;
	setp.ge.s32 	%p27, %r84, %r4;
	@%p27 bra 	$L__BB3_44;
	ld.global.f32 	%f41, [%rd11+1536];
	st.global.f32 	[%rd12+1536], %f41;
$L__BB3_44:
	add.s32 	%r95, %r95, 4;
$L__BB3_45:
	setp.eq.s32 	%p28, %r27, 0;
	@%p28 bra 	$L__BB3_55;
	setp.eq.s32 	%p29, %r27, 1;
	@%p29 bra 	$L__BB3_52;
	shl.b32 	%r85, %r95, 7;
	add.s32 	%r31, %r85, %r13;
	setp.ge.s32 	%p30, %r31, %r4;
	add.s32 	%r86, %r14, %r31;
	mul.wide.s32 	%rd46, %r86, 4;
	add.s64 	%rd13, %rd2, %rd46;
	mul.wide.s32 	%rd47, %r31, 4;
	add.s64 	%rd14, %rd3, %rd47;
	@%p30 bra 	$L__BB3_49;
	ld.global.f32 	%f42, [%rd13];
	st.global.f32 	[%rd14], %f42;
$L__BB3_49:
	add.s32 	%r87, %r31, 128;
	setp.ge.s32 	%p31, %r87, %r4;
	@%p31 bra 	$L__BB3_51;
	ld.global.f32 	%f43, [%rd13+512];
	st.global.f32 	[%rd14+512], %f43;
$L__BB3_51:
	add.s32 	%r95, %r95, 2;
$L__BB3_52:
	and.b32  	%r88, %r51, 1;
	setp.eq.b32 	%p32, %r88, 1;
	not.pred 	%p33, %p32;
	@%p33 bra 	$L__BB3_55;
	shl.b32 	%r89, %r95, 7;
	add.s32 	%r34, %r89, %r13;
	setp.ge.s32 	%p34, %r34, %r4;
	@%p34 bra 	$L__BB3_55;
	add.s32 	%r90, %r14, %r34;
	mul.wide.s32 	%rd48, %r90, 4;
	add.s64 	%rd49, %rd2, %rd48;
	mul.wide.s32 	%rd50, %r34, 4;
	add.s64 	%rd51, %rd3, %rd50;
	ld.global.f32 	%f44, [%rd49];
	st.global.f32 	[%rd51], %f44;
$L__BB3_55:
	ret;

}
	// .globl	_ZN3cub18CUB_300001_SM_10006detail9transform16transform_kernelINS2_10policy_hubILb1EN4cuda3std3__45tupleIJN6thrust24THRUST_300001_SM_1000_NS20permutation_iteratorINSB_INSA_6detail15normal_iteratorINSA_10device_ptrIfEEEENSA_17counting_iteratorIiNSA_11use_defaultESI_SI_EEEESJ_EEEEEE10policy1000ElNS7_10__identityESG_JSL_EEEvT0_iT1_T2_DpNS2_10kernel_argIT3_EE
.visible .entry _ZN3cub18CUB_300001_SM_10006detail9transform16transform_kernelINS2_10policy_hubILb1EN4cuda3std3__45tupleIJN6thrust24THRUST_300001_SM_1000_NS20permutation_iteratorINSB_INSA_6detail15normal_iteratorINSA_10device_ptrIfEEEENSA_17counting_iteratorIiNSA_11use_defaultESI_SI_EEEESJ_EEEEEE10policy1000ElNS7_10__identityESG_JSL_EEEvT0_iT1_T2_DpNS2_10kernel_argIT3_EE(
	.param .u64 _ZN3cub18CUB_300001_SM_10006detail9transform16transform_kernelINS2_10policy_hubILb1EN4cuda3std3__45tupleIJN6thrust24THRUST_300001_SM_1000_NS20permutation_iteratorINSB_INSA_6detail15normal_iteratorINSA_10device_ptrIfEEEENSA_17counting_iteratorIiNSA_11use_defaultESI_SI_EEEESJ_EEEEEE10policy1000ElNS7_10__identityESG_JSL_EEEvT0_iT1_T2_DpNS2_10kernel_argIT3_EE_param_0,
	.param .u32 _ZN3cub18CUB_300001_SM_10006detail9transform16transform_kernelINS2_10policy_hubILb1EN4cuda3std3__45tupleIJN6thrust24THRUST_300001_SM_1000_NS20permutation_iteratorINSB_INSA_6detail15normal_iteratorINSA_10device_ptrIfEEEENSA_17counting_iteratorIiNSA_11use_defaultESI_SI_EEEESJ_EEEEEE10policy1000ElNS7_10__identityESG_JSL_EEEvT0_iT1_T2_DpNS2_10kernel_argIT3_EE_param_1,
	.param .align 1 .b8 _ZN3cub18CUB_300001_SM_10006detail9transform16transform_kernelINS2_10policy_hubILb1EN4cuda3std3__45tupleIJN6thrust24THRUST_300001_SM_1000_NS20permutation_iteratorINSB_INSA_6detail15normal_iteratorINSA_10device_ptrIfEEEENSA_17counting_iteratorIiNSA_11use_defaultESI_SI_EEEESJ_EEEEEE10policy1000ElNS7_10__identityESG_JSL_EEEvT0_iT1_T2_DpNS2_10kernel_argIT3_EE_param_2[1],
	.param .align 8 .b8 _ZN3cub18CUB_300001_SM_10006detail9transform16transform_kernelINS2_10policy_hubILb1EN4cuda3std3__45tupleIJN6thrust24THRUST_300001_SM_1000_NS20permutation_iteratorINSB_INSA_6detail15normal_iteratorINSA_10device_ptrIfEEEENSA_17counting_iteratorIiNSA_11use_defaultESI_SI_EEEESJ_EEEEEE10policy1000ElNS7_10__identityESG_JSL_EEEvT0_iT1_T2_DpNS2_10kernel_argIT3_EE_param_3[8],
	.param .align 8 .b8 _ZN3cub18CUB_300001_SM_10006detail9transform16transform_kernelINS2_10policy_hubILb1EN4cuda3std3__45tupleIJN6thrust24THRUST_300001_SM_1000_NS20permutation_iteratorINSB_INSA_6detail15normal_iteratorINSA_10device_ptrIfEEEENSA_17counting_iteratorIiNSA_11use_defaultESI_SI_EEEESJ_EEEEEE10policy1000ElNS7_10__identityESG_JSL_EEEvT0_iT1_T2_DpNS2_10kernel_argIT3_EE_param_4[24]
)
.maxntid 128
{
	.reg .pred 	%p<35>;
	.reg .b32 	%r<102>;
	.reg .b32 	%f<45>;
	.reg .b64 	%rd<58>;

	ld.param.u32 	%r2, [_ZN3cub18CUB_300001_SM_10006detail9transform16transform_kernelINS2_10policy_hubILb1EN4cuda3std3__45tupleIJN6thrust24THRUST_300001_SM_1000_NS20permutation_iteratorINSB_INSA_6detail15normal_iteratorINSA_10device_ptrIfEEEENSA_17counting_iteratorIiNSA_11use_defaultESI_SI_EEEESJ_EEEEEE10policy1000ElNS7_10__identityESG_JSL_EEEvT0_iT1_T2_DpNS2_10kernel_argIT3_EE_param_4+8];
	ld.param.u32 	%r1, [_ZN3cub18CUB_300001_SM_10006detail9transform16transform_kernelINS2_10policy_hubILb1EN4cuda3std3__45tupleIJN6thrust24THRUST_300001_SM_1000_NS20permutation_iteratorINSB_INSA_6detail15normal_iteratorINSA_10device_ptrIfEEEENSA_17counting_iteratorIiNSA_11use_defaultESI_SI_EEEESJ_EEEEEE10policy1000ElNS7_10__identityESG_JSL_EEEvT0_iT1_T2_DpNS2_10kernel_argIT3_EE_param_4];
	ld.param.u64 	%rd16, [_ZN3cub18CUB_300001_SM_10006detail9transform16transform_kernelINS2_10policy_hubILb1EN4cuda3std3__45tupleIJN6thrust24THRUST_300001_SM_1000_NS20permutation_iteratorINSB_INSA_6detail15normal_iteratorINSA_10device_ptrIfEEEENSA_17counting_iteratorIiNSA_11use_defaultESI_SI_EEEESJ_EEEEEE10policy1000ElNS7_10__identityESG_JSL_EEEvT0_iT1_T2_DpNS2_10kernel_argIT3_EE_param_0];
	ld.param.u64 	%rd17, [_ZN3cub18CUB_300001_SM_10006detail9transform16transform_kernelINS2_10policy_hubILb1EN4cuda3std3__45tupleIJN6thrust24THRUST_300001_SM_1000_NS20permutation_iteratorINSB_INSA_6detail15normal_iteratorINSA_10device_ptrIfEEEENSA_17counting_iteratorIiNSA_11use_defaultESI_SI_EEEESJ_EEEEEE10policy1000ElNS7_10__identityESG_JSL_EEEvT0_iT1_T2_DpNS2_10kernel_argIT3_EE_param_4+16];
	ld.param.u64 	%rd18, [_ZN3cub18CUB_300001_SM_10006detail9transform16transform_kernelINS2_10policy_hubILb1EN4cuda3std3__45tupleIJN6thrust24THRUST_300001_SM_1000_NS20permutation_iteratorINSB_INSA_6detail15normal_iteratorINSA_10device_ptrIfEEEENSA_17counting_iteratorIiNSA_11use_defaultESI_SI_EEEESJ_EEEEEE10policy1000ElNS7_10__identityESG_JSL_EEEvT0_iT1_T2_DpNS2_10kernel_argIT3_EE_param_3];
	ld.param.u32 	%r51, [_ZN3cub18CUB_300001_SM_10006detail9transform16transform_kernelINS2_10policy_hubILb1EN4cuda3std3__45tupleIJN6thrust24THRUST_300001_SM_1000_NS20permutation_iteratorINSB_INSA_6detail15normal_iteratorINSA_10device_ptrIfEEEENSA_17counting_iteratorIiNSA_11use_defaultESI_SI_EEEESJ_EEEEEE10policy1000ElNS7_10__identityESG_JSL_EEEvT0_iT1_T2_DpNS2_10kernel_argIT3_EE_param_1];
	cvta.to.global.u64 	%rd1, %rd18;
	cvta.to.global.u64 	%rd2, %rd17;
	shl.b32 	%r52, %r51, 7;
	mov.u32 	%r53, %ctaid.x;
	cvt.u64.u32 	%rd19, %r53;
	cvt.s64.s32 	%rd20, %r52;
	mul.lo.s64 	%rd3, %rd20, %rd19;
	sub.s64 	%rd21, %rd16, %rd3;
	min.s64 	%rd22, %rd21, %rd20;
	cvt.u32.u64 	%r3, %rd22;
	cvt.u32.u64 	%r4, %rd3;
	add.s32 	%r5, %r1, %r4;
	shl.b64 	%rd23, %rd3, 2;
	add.s64 	%rd4, %rd1, %rd23;
	setp.eq.s32 	%p1, %r52, %r3;
	@%p1 bra 	$L__BB4_42;
	setp.lt.s32 	%p2, %r51, 1;
	@%p2 bra 	$L__BB4_55;
	mov.u32 	%r6, %tid.x;
	add.s32 	%r7, %r5, %r2;
	and.b32  	%r8, %r51, 7;
	setp.lt.u32 	%p3, %r51, 8;
	mov.b32 	%r99, 0;
	@%p3 bra 	$L__BB4_21;
	and.b32  	%r99, %r51, 2147483640;
	mov.b32 	%r92, 0;
$L__BB4_4:
	.pragma "nounroll";
	shl.b32 	%r56, %r92, 7;
	add.s32 	%r24, %r56, %r6;
	setp.ge.s32 	%p4, %r24, %r3;
	add.s32 	%r57, %r7, %r24;
	mul.wide.s32 	%rd24, %r57, 4;
	add.s64 	%rd9, %rd2, %rd24;
	@%p4 bra 	$L__BB4_6;
	mul.wide.u32 	%rd25, %r24, 4;
	add.s64 	%rd26, %rd4, %rd25;
	ld.global.f32 	%f1, [%rd9];
	st.global.f32 	[%rd26], %f1;
$L__BB4_6:
	add.s32 	%r58, %r24, 128;
	setp.ge.s32 	%p5, %r58, %r3;
	mul.wide.s32 	%rd27, %r58, 4;
	add.s64 	%rd10, %rd4, %rd27;
	@%p5 bra 	$L__BB4_8;
	ld.global.f32 	%f2, [%rd9+512];
	st.global.f32 	[%rd10], %f2;
$L__BB4_8:
	add.s32 	%r59, %r24, 256;
	setp.ge.s32 	%p6, %r59, %r3;
	@%p6 bra 	$L__BB4_10;
	ld.global.f32 	%f3, [%rd9+1024];
	st.global.f32 	[%rd10+512], %f3;
$L__BB4_10:
	add.s32 	%r60, %r24, 384;
	setp.ge.s32 	%p7, %r60, %r3;
	@%p7 bra 	$L__BB4_12;
	ld.global.f32 	%f4, [%rd9+1536];
	st.global.f32 	[%rd10+1024], %f4;
$L__BB4_12:
	add.s32 	%r61, %r24, 512;
	setp.ge.s32 	%p8, %r61, %r3;
	@%p8 bra 	$L__BB4_14;
	ld.global.f32 	%f5, [%rd9+2048];
	st.global.f32 	[%rd10+1536], %f5;
$L__BB4_14:
	add.s32 	%r62, %r24, 640;
	setp.ge.s32 	%p9, %r62, %r3;
	@%p9 bra 	$L__BB4_16;
	ld.global.f32 	%f6, [%rd9+2560];
	st.global.f32 	[%rd10+2048], %f6;
$L__BB4_16:
	add.s32 	%r63, %r24, 768;
	setp.ge.s32 	%p10, %r63, %r3;
	@%p10 bra 	$L__BB4_18;
	ld.global.f32 	%f7, [%rd9+3072];
	st.global.f32 	[%rd10+2560], %f7;
$L__BB4_18:
	add.s32 	%r64, %r24, 896;
	setp.ge.s32 	%p11, %r64, %r3;
	@%p11 bra 	$L__BB4_20;
	ld.global.f32 	%f8, [%rd9+3584];
	st.global.f32 	[%rd10+3072], %f8;
$L__BB4_20:
	add.s32 	%r92, %r92, 8;
	setp.eq.s32 	%p12, %r92, %r99;
	@%p12 bra 	$L__BB4_21;
	bra.uni 	$L__BB4_4;
$L__BB4_21:
	setp.eq.s32 	%p13, %r8, 0;
	@%p13 bra 	$L__BB4_55;
	and.b32  	%r43, %r51, 3;
	setp.lt.u32 	%p14, %r8, 4;
	@%p14 bra 	$L__BB4_32;
	shl.b32 	%r65, %r99, 7;
	add.s32 	%r44, %r65, %r6;
	setp.ge.s32 	%p15, %r44, %r3;
	add.s32 	%r66, %r7, %r44;
	mul.wide.s32 	%rd28, %r66, 4;
	add.s64 	%rd12, %rd2, %rd28;
	mul.wide.s32 	%rd29, %r44, 4;
	add.s64 	%rd13, %rd4, %rd29;
	@%p15 bra 	$L__BB4_25;
	ld.global.f32 	%f9, [%rd12];
	st.global.f32 	[%rd13], %f9;
$L__BB4_25:
	add.s32 	%r67, %r44, 128;
	setp.ge.s32 	%p16, %r67, %r3;
	@%p16 bra 	$L__BB4_27;
	ld.global.f32 	%f10, [%rd12+512];
	st.global.f32 	[%rd13+512], %f10;
$L__BB4_27:
	add.s32 	%r68, %r44, 256;
	setp.ge.s32 	%p17, %r68, %r3;
	@%p17 bra 	$L__BB4_29;
	ld.global.f32 	%f11, [%rd12+1024];
	st.global.f32 	[%rd13+1024], %f11;
$L__BB4_29:
	add.s32 	%r69, %r44, 384;
	setp.ge.s32 	%p18, %r69, %r3;
	@%p18 bra 	$L__BB4_31;
	ld.global.f32 	%f12, [%rd12+1536];
	st.global.f32 	[%rd13+1536], %f12;
$L__BB4_31:
	add.s32 	%r99, %r99, 4;
$L__BB4_32:
	setp.eq.s32 	%p19, %r43, 0;
	@%p19 bra 	$L__BB4_55;
	setp.eq.s32 	%p20, %r43, 1;
	@%p20 bra 	$L__BB4_39;
	shl.b32 	%r70, %r99, 7;
	add.s32 	%r47, %r70, %r6;
	setp.ge.s32 	%p21, %r47, %r3;
	add.s32 	%r71, %r7, %r47;
	mul.wide.s32 	%rd30, %r71, 4;
	add.s64 	%rd14, %rd2, %rd30;
	mul.wide.s32 	%rd31, %r47, 4;
	add.s64 	%rd15, %rd4, %rd31;
	@%p21 bra 	$L__BB4_36;
	ld.global.f32 	%f13, [%rd14];
	st.global.f32 	[%rd15], %f13;
$L__BB4_36:
	add.s32 	%r72, %r47, 128;
	setp.ge.s32 	%p22, %r72, %r3;
	@%p22 bra 	$L__BB4_38;
	ld.global.f32 	%f14, [%rd14+512];
	st.global.f32 	[%rd15+512], %f14;
$L__BB4_38:
	add.s32 	%r99, %r99, 2;
$L__BB4_39:
	and.b32  	%r73, %r51, 1;
	setp.eq.b32 	%p23, %r73, 1;
	not.pred 	%p24, %p23;
	@%p24 bra 	$L__BB4_55;
	shl.b32 	%r74, %r99, 7;
	add.s32 	%r50, %r74, %r6;
	setp.ge.s32 	%p25, %r50, %r3;
	@%p25 bra 	$L__BB4_55;
	add.s32 	%r75, %r7, %r50;
	mul.wide.s32 	%rd32, %r75, 4;
	add.s64 	%rd33, %rd2, %rd32;
	mul.wide.s32 	%rd34, %r50, 4;
	add.s64 	%rd35, %rd4, %rd34;
	ld.global.f32 	%f15, [%rd33];
	st.global.f32 	[%rd35], %f15;
	bra.uni 	$L__BB4_55;
$L__BB4_42:
	setp.lt.s32 	%p26, %r51, 1;
	@%p26 bra 	$L__BB4_55;
	mov.u32 	%r10, %tid.x;
	add.s32 	%r11, %r5, %r2;
	and.b32  	%r12, %r51, 15;
	setp.lt.u32 	%p27, %r51, 16;
	mov.b32 	%r94, 0;
	@%p27 bra 	$L__BB4_46;
	and.b32  	%r94, %r51, 2147483632;
	neg.s32 	%r91, %r94;
	add.s32 	%r77, %r1, %r2;
	add.s32 	%r78, %r77, %r10;
	add.s32 	%r90, %r78, %r4;
	add.s64 	%rd37, %rd23, %rd1;
	add.s64 	%rd5, %rd37, 1536;
	add.s32 	%r89, %r10, 1152;
	mul.wide.u32 	%rd38, %r10, 4;
	add.s64 	%rd39, %rd37, %rd38;
	add.s64 	%rd57, %rd39, 2048;
$L__BB4_45:
	.pragma "nounroll";
	mul.wide.s32 	%rd40, %r90, 4;
	add.s64 	%rd41, %rd2, %rd40;
	mul.wide.s32 	%rd42, %r89, 4;
	add.s64 	%rd43, %rd5, %rd42;
	ld.global.f32 	%f16, [%rd41];
	st.global.f32 	[%rd57+-2048], %f16;
	ld.global.f32 	%f17, [%rd41+512];
	st.global.f32 	[%rd57+-1536], %f17;
	ld.global.f32 	%f18, [%rd41+1024];
	st.global.f32 	[%rd57+-1024], %f18;
	ld.global.f32 	%f19, [%rd41+1536];
	st.global.f32 	[%rd57+-512], %f19;
	ld.global.f32 	%f20, [%rd41+2048];
	st.global.f32 	[%rd57], %f20;
	ld.global.f32 	%f21, [%rd41+2560];
	st.global.f32 	[%rd57+512], %f21;
	ld.global.f32 	%f22, [%rd41+3072];
	st.global.f32 	[%rd57+1024], %f22;
	ld.global.f32 	%f23, [%rd41+3584];
	st.global.f32 	[%rd57+1536], %f23;
	ld.global.f32 	%f24, [%rd41+4096];
	st.global.f32 	[%rd57+2048], %f24;
	ld.global.f32 	%f25, [%rd41+4608];
	st.global.f32 	[%rd43+-1536], %f25;
	ld.global.f32 	%f26, [%rd41+5120];
	st.global.f32 	[%rd43+-1024], %f26;
	ld.global.f32 	%f27, [%rd41+5632];
	st.global.f32 	[%rd43+-512], %f27;
	ld.global.f32 	%f28, [%rd41+6144];
	st.global.f32 	[%rd43], %f28;
	ld.global.f32 	%f29, [%rd41+6656];
	st.global.f32 	[%rd43+512], %f29;
	ld.global.f32 	%f30, [%rd41+7168];
	st.global.f32 	[%rd43+1024], %f30;
	ld.global.f32 	%f31, [%rd41+7680];
	st.global.f32 	[%rd43+1536], %f31;
	add.s32 	%r91, %r91, 16;
	add.s32 	%r90, %r90, 2048;
	add.s32 	%r89, %r89, 2048;
	add.s64 	%rd57, %rd57, 8192;
	setp.eq.s32 	%p28, %r91, 0;
	@%p28 bra 	$L__BB4_46;
	bra.uni 	$L__BB4_45;
$L__BB4_46:
	setp.eq.s32 	%p29, %r12, 0;
	@%p29 bra 	$L__BB4_55;
	and.b32  	%r27, %r51, 7;
	setp.lt.u32 	%p30, %r12, 8;
	@%p30 bra 	$L__BB4_49;
	shl.b32 	%r79, %r94, 7;
	add.s32 	%r80, %r79, %r10;
	add.s32 	%r81, %r11, %r80;
	mul.wide.s32 	%rd44, %r81, 4;
	add.s64 	%rd45, %rd2, %rd44;
	mul.wide.s32 	%rd46, %r80, 4;
	add.s64 	%rd47, %rd4, %rd46;
	ld.global.f32 	%f32, [%rd45];
	st.global.f32 	[%rd47], %f32;
	ld.global.f32 	%f33, [%rd45+512];
	st.global.f32 	[%rd47+512], %f33;
	ld.global.f32 	%f34, [%rd45+1024];
	st.global.f32 	[%rd47+1024], %f34;
	ld.global.f32 	%f35, [%rd45+1536];
	st.global.f32 	[%rd47+1536], %f35;
	ld.global.f32 	%f36, [%rd45+2048];
	st.global.f32 	[%rd47+2048], %f36;
	ld.global.f32 	%f37, [%rd45+2560];
	st.global.f32 	[%rd47+2560], %f37;
	ld.global.f32 	%f38, [%rd45+3072];
	st.global.f32 	[%rd47+3072], %f38;
	ld.global.f32 	%f39, [%rd45+3584];
	st.global.f32 	[%rd47+3584], %f39;
	add.s32 	%r94, %r94, 8;
$L__BB4_49:
	setp.eq.s32 	%p31, %r27, 0;
	@%p31 bra 	$L__BB4_55;
	and.b32  	%r30, %r51, 3;
	setp.lt.u32 	%p32, %r27, 4;
	@%p32 bra 	$L__BB4_52;
	shl.b32 	%r82, %r94, 7;
	add.s32 	%r83, %r82, %r10;
	add.s32 	%r84, %r11, %r83;
	mul.wide.s32 	%rd48, %r84, 4;
	add.s64 	%rd49, %rd2, %rd48;
	mul.wide.s32 	%rd50, %r83, 4;
	add.s64 	%rd51, %rd4, %rd50;
	ld.global.f32 	%f40, [%rd49];
	st.global.f32 	[%rd51], %f40;
	ld.global.f32 	%f41, [%rd49+512];
	st.global.f32 	[%rd51+512], %f41;
	ld.global.f32 	%f42, [%rd49+1024];
	st.global.f32 	[%rd51+1024], %f42;
	ld.global.f32 	%f43, [%rd49+1536];
	st.global.f32 	[%rd51+1536], %f43;
	add.s32 	%r94, %r94, 4;
$L__BB4_52:
	setp.eq.s32 	%p33, %r30, 0;
	@%p33 bra 	$L__BB4_55;
	shl.b32 	%r85, %r94, 7;
	add.s32 	%r98, %r10, %r85;
	add.s32 	%r86, %r1, %r2;
	add.s32 	%r87, %r86, %r10;
	add.s32 	%r88, %r87, %r4;
	add.s32 	%r97, %r88, %r85;
	neg.s32 	%r96, %r30;
$L__BB4_54:
	.pragma "nounroll";
	mul.wide.s32 	%rd53, %r98, 4;
	add.s64 	%rd54, %rd4, %rd53;
	mul.wide.s32 	%rd55, %r97, 4;
	add.s64 	%rd56, %rd2, %rd55;
	ld.global.f32 	%f44, [%rd56];
	st.global.f32 	[%rd54], %f44;
	add.s32 	%r98, %r98, 128;
	add.s32 	%r97, %r97, 128;
	add.s32 	%r96, %r96, 1;
	setp.eq.s32 	%p34, %r96, 0;
	@%p34 bra 	$L__BB4_55;
	bra.uni 	$L__BB4_54;
$L__BB4_55:
	ret;

}


// ===== COMPILED SASS (sm_100) =====

	.target	sm_100

	.elftype	@"ET_EXEC"


//--------------------- .note.nv.tkinfo           --------------------------
	.section	.note.nv.tkinfo,"",@"SHT_NOTE"
	.sectionflags	@"SHF_NOTE_NV_TKINFO"
	.tkinfo
        /*0018*/ 	.word	0x00000002
        /*0030*/ 	.string	""
        /*0030*/ 	.string	"ptxas"
        /*0030*/ 	.string	"Cuda compilation tools, release 13.0, V13.0.88"
        /*0030*/ 	.string	"Build cuda_13.0.r13.0/compiler.36424714_0"
        /*0030*/ 	.string	"-arch sm_100 -m 64 "



//--------------------- .note.nv.cuinfo           --------------------------
	.section	.note.nv.cuinfo,"",@"SHT_NOTE"
	.sectionflags	@"SHF_NOTE_NV_CUINFO"
        /*0018*/ 	.short	0x0002
        /*001a*/ 	.short	0x0064
        /*001c*/ 	.short	0x0082
	.zero		2


//--------------------- .nv.info                  --------------------------
	.section	.nv.info,"",@"SHT_CUDA_INFO"
	.align	4


	//----- nvinfo : EIATTR_REGCOUNT
	.align		4
        /*0000*/ 	.byte	0x04, 0x2f
        /*0002*/ 	.short	(.L_44 - .L_43)
	.align		4
.L_43:
        /*0004*/ 	.word	index@(_Z15transposeMatrixPKfPf)
        /*0008*/ 	.word	0x0000000a


	//----- nvinfo : EIATTR_FRAME_SIZE
	.align		4
.L_44:
        /*000c*/ 	.byte	0x04, 0x11
        /*000e*/ 	.short	(.L_46 - .L_45)
	.align		4
.L_45:
        /*0010*/ 	.word	index@(_Z15transposeMatrixPKfPf)
        /*0014*/ 	.word	0x00000000


	//----- nvinfo : EIATTR_REGCOUNT
	.align		4
.L_46:
        /*0018*/ 	.byte	0x04, 0x2f
        /*001a*/ 	.short	(.L_48 - .L_47)
	.align		4
.L_47:
        /*001c*/ 	.word	index@(_ZN3cub18CUB_300001_SM_10006detail11EmptyKernelIvEEvv)
        /*0020*/ 	.word	0x00000004


	//----- nvinfo : EIATTR_FRAME_SIZE
	.align		4
.L_48:
        /*0024*/ 	.byte	0x04, 0x11
        /*0026*/ 	.short	(.L_50 - .L_49)
	.align		4
.L_49:
        /*0028*/ 	.word	index@(_ZN3cub18CUB_300001_SM_10006detail11EmptyKernelIvEEvv)
        /*002c*/ 	.word	0x00000000


	//----- nvinfo : EIATTR_REGCOUNT
	.align		4
.L_50:
        /*0030*/ 	.byte	0x04, 0x2f
        /*0032*/ 	.short	(.L_52 - .L_51)
	.align		4
.L_51:
        /*0034*/ 	.word	index@(_ZN3cub18CUB_300001_SM_10006detail8for_each13static_kernelINS2_12policy_hub_t12policy_500_tEmN6thrust24THRUST_300001_SM_1000_NS8cuda_cub20__uninitialized_fill7functorINS7_10device_ptrIfEEfEEEEvT0_T1_)
        /*0038*/ 	.word	0x00000008


	//----- nvinfo : EIATTR_FRAME_SIZE
	.align		4
.L_52:
        /*003c*/ 	.byte	0x04, 0x11
        /*003e*/ 	.short	(.L_54 - .L_53)
	.align		4
.L_53:
        /*0040*/ 	.word	index@(_ZN3cub18CUB_300001_SM_10006detail8for_each13static_kernelINS2_12policy_hub_t12policy_500_tEmN6thrust24THRUST_300001_SM_1000_NS8cuda_cub20__uninitialized_fill7functorINS7_10device_ptrIfEEfEEEEvT0_T1_)
        /*0044*/ 	.word	0x00000000


	//----- nvinfo : EIATTR_REGCOUNT
	.align		4
.L_54:
        /*0048*/ 	.byte	0x04, 0x2f
        /*004a*/ 	.short	(.L_56 - .L_55)
	.align		4
.L_55:
        /*004c*/ 	.word	index@(_ZN3cub18CUB_300001_SM_10006detail9transform16transform_kernelINS2_10policy_hubILb1EN4cuda3std3__45tupleIJN6thrust24THRUST_300001_SM_1000_NS20permutation_iteratorINSB_INSA_6detail15normal_iteratorINSA_10device_ptrIfEEEENSA_17counting_iteratorIiNSA_11use_defaultESI_SI_EEEESJ_EEEEEE10policy1000EiNS7_10__identityESG_JSL_EEEvT0_iT1_T2_DpNS2_10kernel_argIT3_EE)
        /*0050*/ 	.word	0x00000020


	//----- nvinfo : EIATTR_FRAME_SIZE
	.align		4
.L_56:
        /*0054*/ 	.byte	0x04, 0x11
        /*0056*/ 	.short	(.L_58 - .L_57)
	.align		4
.L_57:
        /*0058*/ 	.word	index@(_ZN3cub18CUB_300001_SM_10006detail9transform16transform_kernelINS2_10policy_hubILb1EN4cuda3std3__45tupleIJN6thrust24THRUST_300001_SM_1000_NS20permutation_iteratorINSB_INSA_6detail15normal_iteratorINSA_10device_ptrIfEEEENSA_17counting_iteratorIiNSA_11use_defaultESI_SI_EEEESJ_EEEEEE10policy1000EiNS7_10__identityESG_JSL_EEEvT0_iT1_T2_DpNS2_10kernel_argIT3_EE)
        /*005c*/ 	.word	0x00000000


	//----- nvinfo : EIATTR_REGCOUNT
	.align		4
.L_58:
        /*0060*/ 	.byte	0x04, 0x2f
        /*0062*/ 	.short	(.L_60 - .L_59)
	.align		4
.L_59:
        /*0064*/ 	.word	index@(_ZN3cub18CUB_300001_SM_10006detail9transform16transform_kernelINS2_10policy_hubILb1EN4cuda3std3__45tupleIJN6thrust24THRUST_300001_SM_1000_NS20permutation_iteratorINSB_INSA_6detail15normal_iteratorINSA_10device_ptrIfEEEENSA_17counting_iteratorIiNSA_11use_defaultESI_SI_EEEESJ_EEEEEE10policy1000ElNS7_10__identityESG_JSL_EEEvT0_iT1_T2_DpNS2_10kernel_argIT3_EE)
        /*0068*/ 	.word	0x00000020


	//----- nvinfo : EIATTR_FRAME_SIZE
	.align		4
.L_60:
        /*006c*/ 	.byte	0x04, 0x11
        /*006e*/ 	.short	(.L_62 - .L_61)
	.align		4
.L_61:
        /*0070*/ 	.word	index@(_ZN3cub18CUB_300001_SM_10006detail9transform16transform_kernelINS2_10policy_hubILb1EN4cuda3std3__45tupleIJN6thrust24THRUST_300001_SM_1000_NS20permutation_iteratorINSB_INSA_6detail15normal_iteratorINSA_10device_ptrIfEEEENSA_17counting_iteratorIiNSA_11use_defaultESI_SI_EEEESJ_EEEEEE10policy1000ElNS7_10__identityESG_JSL_EEEvT0_iT1_T2_DpNS2_10kernel_argIT3_EE)
        /*0074*/ 	.word	0x00000000


	//----- nvinfo : EIATTR_MIN_STACK_SIZE
	.align		4
.L_62:
        /*0078*/ 	.byte	0x04, 0x12
        /*007a*/ 	.short	(.L_64 - .L_63)
	.align		4
.L_63:
        /*007c*/ 	.word	index@(_ZN3cub18CUB_300001_SM_10006detail9transform16transform_kernelINS2_10policy_hubILb1EN4cuda3std3__45tupleIJN6thrust24THRUST_300001_SM_1000_NS20permutation_iteratorINSB_INSA_6detail15normal_iteratorINSA_10device_ptrIfEEEENSA_17counting_iteratorIiNSA_11use_defaultESI_SI_EEEESJ_EEEEEE10policy1000ElNS7_10__identityESG_JSL_EEEvT0_iT1_T2_DpNS2_10kernel_argIT3_EE)
        /*0080*/ 	.word	0x00000000


	//----- nvinfo : EIATTR_MIN_STACK_SIZE
	.align		4
.L_64:
        /*0084*/ 	.byte	0x04, 0x12
        /*0086*/ 	.short	(.L_66 - .L_65)
	.align		4
.L_65:
        /*0088*/ 	.word	index@(_ZN3cub18CUB_300001_SM_10006detail9transform16transform_kernelINS2_10policy_hubILb1EN4cuda3std3__45tupleIJN6thrust24THRUST_300001_SM_1000_NS20permutation_iteratorINSB_INSA_6detail15normal_iteratorINSA_10device_ptrIfEEEENSA_17counting_iteratorIiNSA_11use_defaultESI_SI_EEEESJ_EEEEEE10policy1000EiNS7_10__identityESG_JSL_EEEvT0_iT1_T2_DpNS2_10kernel_argIT3_EE)
        /*008c*/ 	.word	0x00000000


	//----- nvinfo : EIATTR_MIN_STACK_SIZE
	.align		4
.L_66:
        /*0090*/ 	.byte	0x04, 0x12
        /*0092*/ 	.short	(.L_68 - .L_67)
	.align		4
.L_67:
        /*0094*/ 	.word	index@(_ZN3cub18CUB_300001_SM_10006detail8for_each13static_kernelINS2_12policy_hub_t12policy_500_tEmN6thrust24THRUST_300001_SM_1000_NS8cuda_cub20__uninitialized_fill7functorINS7_10device_ptrIfEEfEEEEvT0_T1_)
        /*0098*/ 	.word	0x00000000


	//----- nvinfo : EIATTR_MIN_STACK_SIZE
	.align		4
.L_68:
        /*009c*/ 	.byte	0x04, 0x12
        /*009e*/ 	.short	(.L_70 - .L_69)
	.align		4
.L_69:
        /*00a0*/ 	.word	index@(_ZN3cub18CUB_300001_SM_10006detail11EmptyKernelIvEEvv)
        /*00a4*/ 	.word	0x00000000


	//----- nvinfo : EIATTR_MIN_STACK_SIZE
	.align		4
.L_70:
        /*00a8*/ 	.byte	0x04, 0x12
        /*00aa*/ 	.short	(.L_72 - .L_71)
	.align		4
.L_71:
        /*00ac*/ 	.word	index@(_Z15transposeMatrixPKfPf)
        /*00b0*/ 	.word	0x00000000
.L_72:


//--------------------- .nv.compat                --------------------------
	.section	.nv.compat,"",@"SHT_CUDA_COMPAT_INFO"
	.align	4
        /*0000*/ 	.byte	0x02, 0x09, 0x00, 0x00, 0x02, 0x02, 0x01, 0x00, 0x02, 0x05, 0x05, 0x00, 0x03, 0x07, 0x01, 0x01
        /*0010*/ 	.byte	0x02, 0x03, 0x00, 0x00, 0x02, 0x06, 0x01, 0x00, 0x04, 0x0b, 0x08, 0x00, 0x09, 0x00, 0x00, 0x00
        /*0020*/ 	.byte	0x00, 0x00, 0x00, 0x00


//--------------------- .nv.info._ZN3cub18CUB_300001_SM_10006detail9transform16transform_kernelINS2_10policy_hubILb1EN4cuda3std3__45tupleIJN6thrust24THRUST_300001_SM_1000_NS20permutation_iteratorINSB_INSA_6detail15normal_iteratorINSA_10device_ptrIfEEEENSA_17counting_iteratorIiNSA_11use_defaultESI_SI_EEEESJ_EEEEEE10policy1000ElNS7_10__identityESG_JSL_EEEvT0_iT1_T2_DpNS2_10kernel_argIT3_EE --------------------------
	.section	.nv.info._ZN3cub18CUB_300001_SM_10006detail9transform16transform_kernelINS2_10policy_hubILb1EN4cuda3std3__45tupleIJN6thrust24THRUST_300001_SM_1000_NS20permutation_iteratorINSB_INSA_6detail15normal_iteratorINSA_10device_ptrIfEEEENSA_17counting_iteratorIiNSA_11use_defaultESI_SI_EEEESJ_EEEEEE10policy1000ElNS7_10__identityESG_JSL_EEEvT0_iT1_T2_DpNS2_10kernel_argIT3_EE,"",@"SHT_CUDA_INFO"
	.sectionflags	@""
	.align	4


	//----- nvinfo : EIATTR_CUDA_API_VERSION
	.align		4
        /*0000*/ 	.byte	0x04, 0x37
        /*0002*/ 	.short	(.L_74 - .L_73)
.L_73:
        /*0004*/ 	.word	0x00000082


	//----- nvinfo : EIATTR_KPARAM_INFO
	.align		4
.L_74:
        /*0008*/ 	.byte	0x04, 0x17
        /*000a*/ 	.short	(.L_76 - .L_75)
.L_75:
        /*000c*/ 	.word	0x00000000
        /*0010*/ 	.short	0x0004
        /*0012*/ 	.short	0x0018
        /*0014*/ 	.byte	0x00, 0xf0, 0x61, 0x00


	//----- nvinfo : EIATTR_KPARAM_INFO
	.align		4
.L_76:
        /*0018*/ 	.byte	0x04, 0x17
        /*001a*/ 	.short	(.L_78 - .L_77)
.L_77:
        /*001c*/ 	.word	0x00000000
        /*0020*/ 	.short	0x0003
        /*0022*/ 	.short	0x0010
        /*0024*/ 	.byte	0x00, 0xf0, 0x21, 0x00


	//----- nvinfo : EIATTR_KPARAM_INFO
	.align		4
.L_78:
        /*0028*/ 	.byte	0x04, 0x17
        /*002a*/ 	.short	(.L_80 - .L_79)
.L_79:
        /*002c*/ 	.word	0x00000000
        /*0030*/ 	.short	0x0002
        /*0032*/ 	.short	0x000c
        /*0034*/ 	.byte	0x00, 0xf0, 0x05, 0x00


	//----- nvinfo : EIATTR_KPARAM_INFO
	.align		4
.L_80:
        /*0038*/ 	.byte	0x04, 0x17
        /*003a*/ 	.short	(.L_82 - .L_81)
.L_81:
        /*003c*/ 	.word	0x00000000
        /*0040*/ 	.short	0x0001
        /*0042*/ 	.short	0x0008
        /*0044*/ 	.byte	0x00, 0xf0, 0x11, 0x00


	//----- nvinfo : EIATTR_KPARAM_INFO
	.align		4
.L_82:
        /*0048*/ 	.byte	0x04, 0x17
        /*004a*/ 	.short	(.L_84 - .L_83)
.L_83:
        /*004c*/ 	.word	0x00000000
        /*0050*/ 	.short	0x0000
        /*0052*/ 	.short	0x0000
        /*0054*/ 	.byte	0x00, 0xf0, 0x21, 0x00


	//----- nvinfo : EIATTR_SPARSE_MMA_MASK
	.align		4
.L_84:
        /*0058*/ 	.byte	0x03, 0x50
        /*005a*/ 	.short	0x0000


	//----- nvinfo : EIATTR_MAXREG_COUNT
	.align		4
        /*005c*/ 	.byte	0x03, 0x1b
        /*005e*/ 	.short	0x00ff


	//----- nvinfo : EIATTR_MERCURY_ISA_VERSION
	.align		4
        /*0060*/ 	.byte	0x03, 0x5f
        /*0062*/ 	.short	0x0101


	//----- nvinfo : EIATTR_VRC_CTA_INIT_COUNT
	.align		4
        /*0064*/ 	.byte	0x02, 0x4a
	.zero		1
	.zero		1


	//----- nvinfo : EIATTR_EXIT_INSTR_OFFSETS
	.align		4
        /*0068*/ 	.byte	0x04, 0x1c
        /*006a*/ 	.short	(.L_86 - .L_85)


	//   ....[0]....
.L_85:
        /*006c*/ 	.word	0x00000180


	//   ....[1]....
        /*0070*/ 	.word	0x00000860


	//   ....[2]....
        /*0074*/ 	.word	0x00000ad0


	//   ....[3]....
        /*0078*/ 	.word	0x00000c50


	//   ....[4]....
        /*007c*/ 	.word	0x00000c80


	//   ....[5]....
        /*0080*/ 	.word	0x00000cf0


	//   ....[6]....
        /*0084*/ 	.word	0x00000d10


	//   ....[7]....
        /*0088*/ 	.word	0x000010d0


	//   ....[8]....
        /*008c*/ 	.word	0x00001290


	//   ....[9]....
        /*0090*/ 	.word	0x000013c0


	//   ....[10]....
        /*0094*/ 	.word	0x00001490


	//----- nvinfo : EIATTR_MAX_THREADS
	.align		4
.L_86:
        /*0098*/ 	.byte	0x04, 0x05
        /*009a*/ 	.short	(.L_88 - .L_87)
.L_87:
        /*009c*/ 	.word	0x00000080
        /*00a0*/ 	.word	0x00000001
        /*00a4*/ 	.word	0x00000001


	//----- nvinfo : EIATTR_CRS_STACK_SIZE
	.align		4
.L_88:
        /*00a8*/ 	.byte	0x04, 0x1e
        /*00aa*/ 	.short	(.L_90 - .L_89)
.L_89:
        /*00ac*/ 	.word	0x00000000


	//----- nvinfo : EIATTR_CBANK_PARAM_SIZE
	.align		4
.L_90:
        /*00b0*/ 	.byte	0x03, 0x19
        /*00b2*/ 	.short	0x0030


	//----- nvinfo : EIATTR_PARAM_CBANK
	.align		4
        /*00b4*/ 	.byte	0x04, 0x0a
        /*00b6*/ 	.short	(.L_92 - .L_91)
	.align		4
.L_91:
        /*00b8*/ 	.word	index@(.nv.constant0._ZN3cub18CUB_300001_SM_10006detail9transform16transform_kernelINS2_10policy_hubILb1EN4cuda3std3__45tupleIJN6thrust24THRUST_300001_SM_1000_NS20permutation_iteratorINSB_INSA_6detail15normal_iteratorINSA_10device_ptrIfEEEENSA_17counting_iteratorIiNSA_11use_defaultESI_SI_EEEESJ_EEEEEE10policy1000ElNS7_10__identityESG_JSL_EEEvT0_iT1_T2_DpNS2_10kernel_argIT3_EE)
        /*00bc*/ 	.short	0x0380
        /*00be*/ 	.short	0x0030


	//----- nvinfo : EIATTR_SW_WAR
	.align		4
.L_92:
        /*00c0*/ 	.byte	0x04, 0x36
        /*00c2*/ 	.short	(.L_94 - .L_93)
.L_93:
        /*00c4*/ 	.word	0x00000008
.L_94:


//--------------------- .nv.info._ZN3cub18CUB_300001_SM_10006detail9transform16transform_kernelINS2_10policy_hubILb1EN4cuda3std3__45tupleIJN6thrust24THRUST_300001_SM_1000_NS20permutation_iteratorINSB_INSA_6detail15normal_iteratorINSA_10device_ptrIfEEEENSA_17counting_iteratorIiNSA_11use_defaultESI_SI_EEEESJ_EEEEEE10policy1000EiNS7_10__identityESG_JSL_EEEvT0_iT1_T2_DpNS2_10kernel_argIT3_EE --------------------------
	.section	.nv.info._ZN3cub18CUB_300001_SM_10006detail9transform16transform_kernelINS2_10policy_hubILb1EN4cuda3std3__45tupleIJN6thrust24THRUST_300001_SM_1000_NS20permutation_iteratorINSB_INSA_6detail15normal_iteratorINSA_10device_ptrIfEEEENSA_17counting_iteratorIiNSA_11use_defaultESI_SI_EEEESJ_EEEEEE10policy1000EiNS7_10__identityESG_JSL_EEEvT0_iT1_T2_DpNS2_10kernel_argIT3_EE,"",@"SHT_CUDA_INFO"
	.sectionflags	@""
	.align	4


	//----- nvinfo : EIATTR_CUDA_API_VERSION
	.align		4
        /*0000*/ 	.byte	0x04, 0x37
        /*0002*/ 	.short	(.L_96 - .L_95)
.L_95:
        /*0004*/ 	.word	0x00000082


	//----- nvinfo : EIATTR_KPARAM_INFO
	.align		4
.L_96:
        /*0008*/ 	.byte	0x04, 0x17
        /*000a*/ 	.short	(.L_98 - .L_97)
.L_97:
        /*000c*/ 	.word	0x00000000
        /*0010*/ 	.short	0x0004
        /*0012*/ 	.short	0x0018
        /*0014*/ 	.byte	0x00, 0xf0, 0x61, 0x00


	//----- nvinfo : EIATTR_KPARAM_INFO
	.align		4
.L_98:
        /*0018*/ 	.byte	0x04, 0x17
        /*001a*/ 	.short	(.L_100 - .L_99)
.L_99:
        /*001c*/ 	.word	0x00000000
        /*0020*/ 	.short	0x0003
        /*0022*/ 	.short	0x0010
        /*0024*/ 	.byte	0x00, 0xf0, 0x21, 0x00


	//----- nvinfo : EIATTR_KPARAM_INFO
	.align		4
.L_100:
        /*0028*/ 	.byte	0x04, 0x17
        /*002a*/ 	.short	(.L_102 - .L_101)
.L_101:
        /*002c*/ 	.word	0x00000000
        /*0030*/ 	.short	0x0002
        /*0032*/ 	.short	0x0008
        /*0034*/ 	.byte	0x00, 0xf0, 0x05, 0x00


	//----- nvinfo : EIATTR_KPARAM_INFO
	.align		4
.L_102:
        /*0038*/ 	.byte	0x04, 0x17
        /*003a*/ 	.short	(.L_104 - .L_103)
.L_103:
        /*003c*/ 	.word	0x00000000
        /*0040*/ 	.short	0x0001
        /*0042*/ 	.short	0x0004
        /*0044*/ 	.byte	0x00, 0xf0, 0x11, 0x00


	//----- nvinfo : EIATTR_KPARAM_INFO
	.align		4
.L_104:
        /*0048*/ 	.byte	0x04, 0x17
        /*004a*/ 	.short	(.L_106 - .L_105)
.L_105:
        /*004c*/ 	.word	0x00000000
        /*0050*/ 	.short	0x0000
        /*0052*/ 	.short	0x0000
        /*0054*/ 	.byte	0x00, 0xf0, 0x11, 0x00


	//----- nvinfo : EIATTR_SPARSE_MMA_MASK
	.align		4
.L_106:
        /*0058*/ 	.byte	0x03, 0x50
        /*005a*/ 	.short	0x0000


	//----- nvinfo : EIATTR_MAXREG_COUNT
	.align		4
        /*005c*/ 	.byte	0x03, 0x1b
        /*005e*/ 	.short	0x00ff


	//----- nvinfo : EIATTR_MERCURY_ISA_VERSION
	.align		4
        /*0060*/ 	.byte	0x03, 0x5f
        /*0062*/ 	.short	0x0101


	//----- nvinfo : EIATTR_VRC_CTA_INIT_COUNT
	.align		4
        /*0064*/ 	.byte	0x02, 0x4a
	.zero		1
	.zero		1


	//----- nvinfo : EIATTR_EXIT_INSTR_OFFSETS
	.align		4
        /*0068*/ 	.byte	0x04, 0x1c
        /*006a*/ 	.short	(.L_108 - .L_107)


	//   ....[0]....
.L_107:
        /*006c*/ 	.word	0x000000f0


	//   ....[1]....
        /*0070*/ 	.word	0x000004f0


	//   ....[2]....
        /*0074*/ 	.word	0x000006c0


	//   ....[3]....
        /*0078*/ 	.word	0x000007f0


	//   ....[4]....
        /*007c*/ 	.word	0x00000910


	//   ....[5]....
        /*0080*/ 	.word	0x00000930


	//   ....[6]....
        /*0084*/ 	.word	0x00000c90


	//   ....[7]....
        /*0088*/ 	.word	0x00000f00


	//   ....[8]....
        /*008c*/ 	.word	0x00001080


	//   ....[9]....
        /*0090*/ 	.word	0x000010b0


	//   ....[10]....
        /*0094*/ 	.word	0x00001120


	//----- nvinfo : EIATTR_MAX_THREADS
	.align		4
.L_108:
        /*0098*/ 	.byte	0x04, 0x05
        /*009a*/ 	.short	(.L_110 - .L_109)
.L_109:
        /*009c*/ 	.word	0x00000080
        /*00a0*/ 	.word	0x00000001
        /*00a4*/ 	.word	0x00000001


	//----- nvinfo : EIATTR_CRS_STACK_SIZE
	.align		4
.L_110:
        /*00a8*/ 	.byte	0x04, 0x1e
        /*00aa*/ 	.short	(.L_112 - .L_111)
.L_111:
        /*00ac*/ 	.word	0x00000000


	//----- nvinfo : EIATTR_CBANK_PARAM_SIZE
	.align		4
.L_112:
        /*00b0*/ 	.byte	0x03, 0x19
        /*00b2*/ 	.short	0x0030


	//----- nvinfo : EIATTR_PARAM_CBANK
	.align		4
        /*00b4*/ 	.byte	0x04, 0x0a
        /*00b6*/ 	.short	(.L_114 - .L_113)
	.align		4
.L_113:
        /*00b8*/ 	.word	index@(.nv.constant0._ZN3cub18CUB_300001_SM_10006detail9transform16transform_kernelINS2_10policy_hubILb1EN4cuda3std3__45tupleIJN6thrust24THRUST_300001_SM_1000_NS20permutation_iteratorINSB_INSA_6detail15normal_iteratorINSA_10device_ptrIfEEEENSA_17counting_iteratorIiNSA_11use_defaultESI_SI_EEEESJ_EEEEEE10policy1000EiNS7_10__identityESG_JSL_EEEvT0_iT1_T2_DpNS2_10kernel_argIT3_EE)
        /*00bc*/ 	.short	0x0380
        /*00be*/ 	.short	0x0030


	//----- nvinfo : EIATTR_SW_WAR
	.align		4
.L_114:
        /*00c0*/ 	.byte	0x04, 0x36
        /*00c2*/ 	.short	(.L_116 - .L_115)
.L_115:
        /*00c4*/ 	.word	0x00000008
.L_116:


//--------------------- .nv.info._ZN3cub18CUB_300001_SM_10006detail8for_each13static_kernelINS2_12policy_hub_t12policy_500_tEmN6thrust24THRUST_300001_SM_1000_NS8cuda_cub20__uninitialized_fill7functorINS7_10device_ptrIfEEfEEEEvT0_T1_ --------------------------
	.section	.nv.info._ZN3cub18CUB_300001_SM_10006detail8for_each13static_kernelINS2_12policy_hub_t12policy_500_tEmN6thrust24THRUST_300001_SM_1000_NS8cuda_cub20__uninitialized_fill7functorINS7_10device_ptrIfEEfEEEEvT0_T1_,"",@"SHT_CUDA_INFO"
	.sectionflags	@""
	.align	4


	//----- nvinfo : EIATTR_CUDA_API_VERSION
	.align		4
        /*0000*/ 	.byte	0x04, 0x37
        /*0002*/ 	.short	(.L_118 - .L_117)
.L_117:
        /*0004*/ 	.word	0x00000082


	//----- nvinfo : EIATTR_KPARAM_INFO
	.align		4
.L_118:
        /*0008*/ 	.byte	0x04, 0x17
        /*000a*/ 	.short	(.L_120 - .L_119)
.L_119:
        /*000c*/ 	.word	0x00000000
        /*0010*/ 	.short	0x0001
        /*0012*/ 	.short	0x0008
        /*0014*/ 	.byte	0x00, 0xf0, 0x41, 0x00


	//----- nvinfo : EIATTR_KPARAM_INFO
	.align		4
.L_120:
        /*0018*/ 	.byte	0x04, 0x17
        /*001a*/ 	.short	(.L_122 - .L_121)
.L_121:
        /*001c*/ 	.word	0x00000000
        /*0020*/ 	.short	0x0000
        /*0022*/ 	.short	0x0000
        /*0024*/ 	.byte	0x00, 0xf0, 0x21, 0x00


	//----- nvinfo : EIATTR_SPARSE_MMA_MASK
	.align		4
.L_122:
        /*0028*/ 	.byte	0x03, 0x50
        /*002a*/ 	.short	0x0000


	//----- nvinfo : EIATTR_MAXREG_COUNT
	.align		4
        /*002c*/ 	.byte	0x03, 0x1b
        /*002e*/ 	.short	0x00ff


	//----- nvinfo : EIATTR_MERCURY_ISA_VERSION
	.align		4
        /*0030*/ 	.byte	0x03, 0x5f
        /*0032*/ 	.short	0x0101


	//----- nvinfo : EIATTR_VRC_CTA_INIT_COUNT
	.align		4
        /*0034*/ 	.byte	0x02, 0x4a
	.zero		1
	.zero		1


	//----- nvinfo : EIATTR_EXIT_INSTR_OFFSETS
	.align		4
        /*0038*/ 	.byte	0x04, 0x1c
        /*003a*/ 	.short	(.L_124 - .L_123)


	//   ....[0]....
.L_123:
        /*003c*/ 	.word	0x00000130


	//   ....[1]....
        /*0040*/ 	.word	0x00000230


	//   ....[2]....
        /*0044*/ 	.word	0x00000260


	//----- nvinfo : EIATTR_MAX_THREADS
	.align		4
.L_124:
        /*0048*/ 	.byte	0x04, 0x05
        /*004a*/ 	.short	(.L_126 - .L_125)
.L_125:
        /*004c*/ 	.word	0x00000100
        /*0050*/ 	.word	0x00000001
        /*0054*/ 	.word	0x00000001


	//----- nvinfo : EIATTR_CBANK_PARAM_SIZE
	.align		4
.L_126:
        /*0058*/ 	.byte	0x03, 0x19
        /*005a*/ 	.short	0x0018


	//----- nvinfo : EIATTR_PARAM_CBANK
	.align		4
        /*005c*/ 	.byte	0x04, 0x0a
        /*005e*/ 	.short	(.L_128 - .L_127)
	.align		4
.L_127:
        /*0060*/ 	.word	index@(.nv.constant0._ZN3cub18CUB_300001_SM_10006detail8for_each13static_kernelINS2_12policy_hub_t12policy_500_tEmN6thrust24THRUST_300001_SM_1000_NS8cuda_cub20__uninitialized_fill7functorINS7_10device_ptrIfEEfEEEEvT0_T1_)
        /*0064*/ 	.short	0x0380
        /*0066*/ 	.short	0x0018


	//----- nvinfo : EIATTR_SW_WAR
	.align		4
.L_128:
        /*0068*/ 	.byte	0x04, 0x36
        /*006a*/ 	.short	(.L_130 - .L_129)
.L_129:
        /*006c*/ 	.word	0x00000008
.L_130:


//--------------------- .nv.info._ZN3cub18CUB_300001_SM_10006detail11EmptyKernelIvEEvv --------------------------
	.section	.nv.info._ZN3cub18CUB_300001_SM_10006detail11EmptyKernelIvEEvv,"",@"SHT_CUDA_INFO"
	.sectionflags	@""
	.align	4


	//----- nvinfo : EIATTR_CUDA_API_VERSION
	.align		4
        /*0000*/ 	.byte	0x04, 0x37
        /*0002*/ 	.short	(.L_132 - .L_131)
.L_131:
        /*0004*/ 	.word	0x00000082


	//----- nvinfo : EIATTR_SPARSE_MMA_MASK
	.align		4
.L_132:
        /*0008*/ 	.byte	0x03, 0x50
        /*000a*/ 	.short	0x0000


	//----- nvinfo : EIATTR_MAXREG_COUNT
	.align		4
        /*000c*/ 	.byte	0x03, 0x1b
        /*000e*/ 	.short	0x00ff


	//----- nvinfo : EIATTR_MERCURY_ISA_VERSION
	.align		4
        /*0010*/ 	.byte	0x03, 0x5f
        /*0012*/ 	.short	0x0101


	//----- nvinfo : EIATTR_VRC_CTA_INIT_COUNT
	.align		4
        /*0014*/ 	.byte	0x02, 0x4a
	.zero		1
	.zero		1


	//----- nvinfo : EIATTR_EXIT_INSTR_OFFSETS
	.align		4
        /*0018*/ 	.byte	0x04, 0x1c
        /*001a*/ 	.short	(.L_134 - .L_133)


	//   ....[0]....
.L_133:
        /*001c*/ 	.word	0x00000010


	//----- nvinfo : EIATTR_SW_WAR
	.align		4
.L_134:
        /*0020*/ 	.byte	0x04, 0x36
        /*0022*/ 	.short	(.L_136 - .L_135)
.L_135:
        /*0024*/ 	.word	0x00000008
.L_136:


//--------------------- .nv.info._Z15transposeMatrixPKfPf --------------------------
	.section	.nv.info._Z15transposeMatrixPKfPf,"",@"SHT_CUDA_INFO"
	.sectionflags	@""
	.align	4


	//----- nvinfo : EIATTR_CUDA_API_VERSION
	.align		4
        /*0000*/ 	.byte	0x04, 0x37
        /*0002*/ 	.short	(.L_138 - .L_137)
.L_137:
        /*0004*/ 	.word	0x00000082


	//----- nvinfo : EIATTR_KPARAM_INFO
	.align		4
.L_138:
        /*0008*/ 	.byte	0x04, 0x17
        /*000a*/ 	.short	(.L_140 - .L_139)
.L_139:
        /*000c*/ 	.word	0x00000000
        /*0010*/ 	.short	0x0001
        /*0012*/ 	.short	0x0008
        /*0014*/ 	.byte	0x00, 0xf5, 0x21, 0x00


	//----- nvinfo : EIATTR_KPARAM_INFO
	.align		4
.L_140:
        /*0018*/ 	.byte	0x04, 0x17
        /*001a*/ 	.short	(.L_142 - .L_141)
.L_141:
        /*001c*/ 	.word	0x00000000
        /*0020*/ 	.short	0x0000
        /*0022*/ 	.short	0x0000
        /*0024*/ 	.byte	0x00, 0xf5, 0x21, 0x00


	//----- nvinfo : EIATTR_SPARSE_MMA_MASK
	.align		4
.L_142:
        /*0028*/ 	.byte	0x03, 0x50
        /*002a*/ 	.short	0x0000


	//----- nvinfo : EIATTR_MAXREG_COUNT
	.align		4
        /*002c*/ 	.byte	0x03, 0x1b
        /*002e*/ 	.short	0x00ff


	//----- nvinfo : EIATTR_MERCURY_ISA_VERSION
	.align		4
        /*0030*/ 	.byte	0x03, 0x5f
        /*0032*/ 	.short	0x0101


	//----- nvinfo : EIATTR_VRC_CTA_INIT_COUNT
	.align		4
        /*0034*/ 	.byte	0x02, 0x4a
	.zero		1
	.zero		1


	//----- nvinfo : EIATTR_EXIT_INSTR_OFFSETS
	.align		4
        /*0038*/ 	.byte	0x04, 0x1c
        /*003a*/ 	.short	(.L_144 - .L_143)


	//   ....[0]....
.L_143:
        /*003c*/ 	.word	0x000000b0


	//   ....[1]....
        /*0040*/ 	.word	0x00000150


	//----- nvinfo : EIATTR_CBANK_PARAM_SIZE
	.align		4
.L_144:
        /*0044*/ 	.byte	0x03, 0x19
        /*0046*/ 	.short	0x0010


	//----- nvinfo : EIATTR_PARAM_CBANK
	.align		4
        /*0048*/ 	.byte	0x04, 0x0a
        /*004a*/ 	.short	(.L_146 - .L_145)
	.align		4
.L_145:
        /*004c*/ 	.word	index@(.nv.constant0._Z15transposeMatrixPKfPf)
        /*0050*/ 	.short	0x0380
        /*0052*/ 	.short	0x0010


	//----- nvinfo : EIATTR_SW_WAR
	.align		4
.L_146:
        /*0054*/ 	.byte	0x04, 0x36
        /*0056*/ 	.short	(.L_148 - .L_147)
.L_147:
        /*0058*/ 	.word	0x00000008
.L_148:


//--------------------- .nv.callgraph             --------------------------
	.section	.nv.callgraph,"",@"SHT_CUDA_CALLGRAPH"
	.align	4
	.sectionentsize	8
	.align		4
        /*0000*/ 	.word	0x00000000
	.align		4
        /*0004*/ 	.word	0xffffffff
	.align		4
        /*0008*/ 	.word	0x00000000
	.align		4
        /*000c*/ 	.word	0xfffffffe
	.align		4
        /*0010*/ 	.word	0x00000000
	.align		4
        /*0014*/ 	.word	0xfffffffd
	.align		4
        /*0018*/ 	.word	0x00000000
	.align		4
        /*001c*/ 	.word	0xfffffffc


//--------------------- .nv.constant4             --------------------------
	.section	.nv.constant4,"a",@progbits
	.align	8
	.align		8
.nv.constant4:
        /*0000*/ 	.dword	_ZN34_INTERNAL_cd2dfa3c_4_k_cu_611ab6944cuda3std3__45__cpo5beginE
	.align		8
        /*0008*/ 	.dword	_ZN34_INTERNAL_cd2dfa3c_4_k_cu_611ab6944cuda3std3__45__cpo3endE
	.align		8
        /*0010*/ 	.dword	_ZN34_INTERNAL_cd2dfa3c_4_k_cu_611ab6944cuda3std3__45__cpo6cbeginE
	.align		8
        /*0018*/ 	.dword	_ZN34_INTERNAL_cd2dfa3c_4_k_cu_611ab6944cuda3std3__45__cpo4cendE
	.align		8
        /*0020*/ 	.dword	_ZN34_INTERNAL_cd2dfa3c_4_k_cu_611ab6944cuda3std3__45__cpo6rbeginE
	.align		8
        /*0028*/ 	.dword	_ZN34_INTERNAL_cd2dfa3c_4_k_cu_611ab6944cuda3std3__45__cpo4rendE
	.align		8
        /*0030*/ 	.dword	_ZN34_INTERNAL_cd2dfa3c_4_k_cu_611ab6944cuda3std3__45__cpo7crbeginE
	.align		8
        /*0038*/ 	.dword	_ZN34_INTERNAL_cd2dfa3c_4_k_cu_611ab6944cuda3std3__45__cpo5crendE
	.align		8
        /*0040*/ 	.dword	_ZN34_INTERNAL_cd2dfa3c_4_k_cu_611ab6944cuda3std3__436_GLOBAL__N__cd2dfa3c_4_k_cu_611ab6946ignoreE
	.align		8
        /*0048*/ 	.dword	_ZN34_INTERNAL_cd2dfa3c_4_k_cu_611ab6944cuda3std3__419piecewise_constructE
	.align		8
        /*0050*/ 	.dword	_ZN34_INTERNAL_cd2dfa3c_4_k_cu_611ab6944cuda3std3__48in_placeE
	.align		8
        /*0058*/ 	.dword	_ZN34_INTERNAL_cd2dfa3c_4_k_cu_611ab6944cuda3std3__420unreachable_sentinelE
	.align		8
        /*0060*/ 	.dword	_ZN34_INTERNAL_cd2dfa3c_4_k_cu_611ab6944cuda3std3__47nulloptE
	.align		8
        /*0068*/ 	.dword	_ZN34_INTERNAL_cd2dfa3c_4_k_cu_611ab6944cuda3std3__48unexpectE
	.align		8
        /*0070*/ 	.dword	_ZN34_INTERNAL_cd2dfa3c_4_k_cu_611ab6944cuda3std6ranges3__45__cpo4swapE
	.align		8
        /*0078*/ 	.dword	_ZN34_INTERNAL_cd2dfa3c_4_k_cu_611ab6944cuda3std6ranges3__45__cpo9iter_moveE
	.align		8
        /*0080*/ 	.dword	_ZN34_INTERNAL_cd2dfa3c_4_k_cu_611ab6944cuda3std6ranges3__45__cpo5beginE
	.align		8
        /*0088*/ 	.dword	_ZN34_INTERNAL_cd2dfa3c_4_k_cu_611ab6944cuda3std6ranges3__45__cpo3endE
	.align		8
        /*0090*/ 	.dword	_ZN34_INTERNAL_cd2dfa3c_4_k_cu_611ab6944cuda3std6ranges3__45__cpo6cbeginE
	.align		8
        /*0098*/ 	.dword	_ZN34_INTERNAL_cd2dfa3c_4_k_cu_611ab6944cuda3std6ranges3__45__cpo4cendE
	.align		8
        /*00a0*/ 	.dword	_ZN34_INTERNAL_cd2dfa3c_4_k_cu_611ab6944cuda3std6ranges3__45__cpo7advanceE
	.align		8
        /*00a8*/ 	.dword	_ZN34_INTERNAL_cd2dfa3c_4_k_cu_611ab6944cuda3std6ranges3__45__cpo9iter_swapE
	.align		8
        /*00b0*/ 	.dword	_ZN34_INTERNAL_cd2dfa3c_4_k_cu_611ab6944cuda3std6ranges3__45__cpo4nextE
	.align		8
        /*00b8*/ 	.dword	_ZN34_INTERNAL_cd2dfa3c_4_k_cu_611ab6944cuda3std6ranges3__45__cpo4prevE
	.align		8
        /*00c0*/ 	.dword	_ZN34_INTERNAL_cd2dfa3c_4_k_cu_611ab6944cuda3std6ranges3__45__cpo4dataE
	.align		8
        /*00c8*/ 	.dword	_ZN34_INTERNAL_cd2dfa3c_4_k_cu_611ab6944cuda3std6ranges3__45__cpo5cdataE
	.align		8
        /*00d0*/ 	.dword	_ZN34_INTERNAL_cd2dfa3c_4_k_cu_611ab6944cuda3std6ranges3__45__cpo4sizeE
	.align		8
        /*00d8*/ 	.dword	_ZN34_INTERNAL_cd2dfa3c_4_k_cu_611ab6944cuda3std6ranges3__45__cpo5ssizeE
	.align		8
        /*00e0*/ 	.dword	_ZN34_INTERNAL_cd2dfa3c_4_k_cu_611ab6944cuda3std6ranges3__45__cpo8distanceE
	.align		8
        /*00e8*/ 	.dword	_ZN34_INTERNAL_cd2dfa3c_4_k_cu_611ab6946thrust24THRUST_300001_SM_1000_NS8cuda_cub3parE
	.align		8
        /*00f0*/ 	.dword	_ZN34_INTERNAL_cd2dfa3c_4_k_cu_611ab6946thrust24THRUST_300001_SM_1000_NS8cuda_cub10par_nosyncE
	.align		8
        /*00f8*/ 	.dword	_ZN34_INTERNAL_cd2dfa3c_4_k_cu_611ab6946thrust24THRUST_300001_SM_1000_NS6system6detail10sequential3seqE
	.align		8
        /*0100*/ 	.dword	_ZN34_INTERNAL_cd2dfa3c_4_k_cu_611ab6946thrust24THRUST_300001_SM_1000_NS12placeholders2_1E
	.align		8
        /*0108*/ 	.dword	_ZN34_INTERNAL_cd2dfa3c_4_k_cu_611ab6946thrust24THRUST_300001_SM_1000_NS12placeholders2_2E
	.align		8
        /*0110*/ 	.dword	_ZN34_INTERNAL_cd2dfa3c_4_k_cu_611ab6946thrust24THRUST_300001_SM_1000_NS12placeholders2_3E
	.align		8
        /*0118*/ 	.dword	_ZN34_INTERNAL_cd2dfa3c_4_k_cu_611ab6946thrust24THRUST_300001_SM_1000_NS12placeholders2_4E
	.align		8
        /*0120*/ 	.dword	_ZN34_INTERNAL_cd2dfa3c_4_k_cu_611ab6946thrust24THRUST_300001_SM_1000_NS12placeholders2_5E
	.align		8
        /*0128*/ 	.dword	_ZN34_INTERNAL_cd2dfa3c_4_k_cu_611ab6946thrust24THRUST_300001_SM_1000_NS12placeholders2_6E
	.align		8
        /*0130*/ 	.dword	_ZN34_INTERNAL_cd2dfa3c_4_k_cu_611ab6946thrust24THRUST_300001_SM_1000_NS12placeholders2_7E
	.align		8
        /*0138*/ 	.dword	_ZN34_INTERNAL_cd2dfa3c_4_k_cu_611ab6946thrust24THRUST_300001_SM_1000_NS12placeholders2_8E
	.align		8
        /*0140*/ 	.dword	_ZN34_INTERNAL_cd2dfa3c_4_k_cu_611ab6946thrust24THRUST_300001_SM_1000_NS12placeholders2_9E
	.align		8
        /*0148*/ 	.dword	_ZN34_INTERNAL_cd2dfa3c_4_k_cu_611ab6946thrust24THRUST_300001_SM_1000_NS12placeholders3_10E
	.align		8
        /*0150*/ 	.dword	_ZN34_INTERNAL_cd2dfa3c_4_k_cu_611ab6946thrust24THRUST_300001_SM_1000_NS3seqE


//--------------------- .text._ZN3cub18CUB_300001_SM_10006detail9transform16transform_kernelINS2_10policy_hubILb1EN4cuda3std3__45tupleIJN6thrust24THRUST_300001_SM_1000_NS20permutation_iteratorINSB_INSA_6detail15normal_iteratorINSA_10device_ptrIfEEEENSA_17counting_iteratorIiNSA_11use_defaultESI_SI_EEEESJ_EEEEEE10policy1000ElNS7_10__identityESG_JSL_EEEvT0_iT1_T2_DpNS2_10kernel_argIT3_EE --------------------------
	.section	.text._ZN3cub18CUB_300001_SM_10006detail9transform16transform_kernelINS2_10policy_hubILb1EN4cuda3std3__45tupleIJN6thrust24THRUST_300001_SM_1000_NS20permutation_iteratorINSB_INSA_6detail15normal_iteratorINSA_10device_ptrIfEEEENSA_17counting_iteratorIiNSA_11use_defaultESI_SI_EEEESJ_EEEEEE10policy1000ElNS7_10__identityESG_JSL_EEEvT0_iT1_T2_DpNS2_10kernel_argIT3_EE,"ax",@progbits
	.align	128
        .global         _ZN3cub18CUB_300001_SM_10006detail9transform16transform_kernelINS2_10policy_hubILb1EN4cuda3std3__45tupleIJN6thrust24THRUST_300001_SM_1000_NS20permutation_iteratorINSB_INSA_6detail15normal_iteratorINSA_10device_ptrIfEEEENSA_17counting_iteratorIiNSA_11use_defaultESI_SI_EEEESJ_EEEEEE10policy1000ElNS7_10__identityESG_JSL_EEEvT0_iT1_T2_DpNS2_10kernel_argIT3_EE
        .type           _ZN3cub18CUB_300001_SM_10006detail9transform16transform_kernelINS2_10policy_hubILb1EN4cuda3std3__45tupleIJN6thrust24THRUST_300001_SM_1000_NS20permutation_iteratorINSB_INSA_6detail15normal_iteratorINSA_10device_ptrIfEEEENSA_17counting_iteratorIiNSA_11use_defaultESI_SI_EEEESJ_EEEEEE10policy1000ElNS7_10__identityESG_JSL_EEEvT0_iT1_T2_DpNS2_10kernel_argIT3_EE,@function
        .size           _ZN3cub18CUB_300001_SM_10006detail9transform16transform_kernelINS2_10policy_hubILb1EN4cuda3std3__45tupleIJN6thrust24THRUST_300001_SM_1000_NS20permutation_iteratorINSB_INSA_6detail15normal_iteratorINSA_10device_ptrIfEEEENSA_17counting_iteratorIiNSA_11use_defaultESI_SI_EEEESJ_EEEEEE10policy1000ElNS7_10__identityESG_JSL_EEEvT0_iT1_T2_DpNS2_10kernel_argIT3_EE,(.L_x_66 - _ZN3cub18CUB_300001_SM_10006detail9transform16transform_kernelINS2_10policy_hubILb1EN4cuda3std3__45tupleIJN6thrust24THRUST_300001_SM_1000_NS20permutation_iteratorINSB_INSA_6detail15normal_iteratorINSA_10device_ptrIfEEEENSA_17counting_iteratorIiNSA_11use_defaultESI_SI_EEEESJ_EEEEEE10policy1000ElNS7_10__identityESG_JSL_EEEvT0_iT1_T2_DpNS2_10kernel_argIT3_EE)
        .other          _ZN3cub18CUB_300001_SM_10006detail9transform16transform_kernelINS2_10policy_hubILb1EN4cuda3std3__45tupleIJN6thrust24THRUST_300001_SM_1000_NS20permutation_iteratorINSB_INSA_6detail15normal_iteratorINSA_10device_ptrIfEEEENSA_17counting_iteratorIiNSA_11use_defaultESI_SI_EEEESJ_EEEEEE10policy1000ElNS7_10__identityESG_JSL_EEEvT0_iT1_T2_DpNS2_10kernel_argIT3_EE,@"STO_CUDA_ENTRY STV_DEFAULT"
_ZN3cub18CUB_300001_SM_10006detail9transform16transform_kernelINS2_10policy_hubILb1EN4cuda3std3__45tupleIJN6thrust24THRUST_300001_SM_1000_NS20permutation_iteratorINSB_INSA_6detail15normal_iteratorINSA_10device_ptrIfEEEENSA_17counting_iteratorIiNSA_11use_defaultESI_SI_EEEESJ_EEEEEE10policy1000ElNS7_10__identityESG_JSL_EEEvT0_iT1_T2_DpNS2_10kernel_argIT3_EE:
.text._ZN3cub18CUB_300001_SM_10006detail9transform16transform_kernelINS2_10policy_hubILb1EN4cuda3std3__45tupleIJN6thrust24THRUST_300001_SM_1000_NS20permutation_iteratorINSB_INSA_6detail15normal_iteratorINSA_10device_ptrIfEEEENSA_17counting_iteratorIiNSA_11use_defaultESI_SI_EEEESJ_EEEEEE10policy1000ElNS7_10__identityESG_JSL_EEEvT0_iT1_T2_DpNS2_10kernel_argIT3_EE:
[----:B------:R-:W-:Y:S08]  /*0000*/  LDC R1, c[0x0][0x37c] ;  /* 0x0000df00ff017b82 */ /* 0x000ff00000000800 */
[----:B------:R-:W0:Y:S01]  /*0010*/  LDC R0, c[0x0][0x388] ;  /* 0x0000e200ff007b82 */ /* 0x000e220000000800 */
[----:B------:R-:W1:Y:S07]  /*0020*/  LDCU.64 UR6, c[0x0][0x380] ;  /* 0x00007000ff0677ac */ /* 0x000e6e0008000a00 */
[----:B------:R-:W2:Y:S08]  /*0030*/  S2UR UR4, SR_CTAID.X ;  /* 0x00000000000479c3 */ /* 0x000eb00000002500 */
[----:B------:R-:W3:Y:S01]  /*0040*/  LDC.64 R10, c[0x0][0x390] ;  /* 0x0000e400ff0a7b82 */ /* 0x000ee20000000a00 */
[----:B0-----:R-:W-:-:S05]  /*0050*/  IMAD.SHL.U32 R3, R0, 0x80, RZ ;  /* 0x0000008000037824 */ /* 0x001fca00078e00ff */
[----:B------:R-:W-:Y:S01]  /*0060*/  SHF.R.S32.HI R2, RZ, 0x1f, R3 ;  /* 0x0000001fff027819 */ /* 0x000fe20000011403 */
[----:B--2---:R-:W-:-:S04]  /*0070*/  IMAD.WIDE.U32 R4, R3, UR4, RZ ;  /* 0x0000000403047c25 */ /* 0x004fc8000f8e00ff */
[----:B------:R-:W-:Y:S01]  /*0080*/  IMAD R9, R2, UR4, RZ ;  /* 0x0000000402097c24 */ /* 0x000fe2000f8e02ff */
[----:B-1----:R-:W-:Y:S01]  /*0090*/  IADD3 R6, P0, PT, -R4, UR6, RZ ;  /* 0x0000000604067c10 */ /* 0x002fe2000ff1e1ff */
[----:B------:R-:W0:Y:S02]  /*00a0*/  LDCU UR6, c[0x0][0x398] ;  /* 0x00007300ff0677ac */ /* 0x000e240008000800 */
[----:B------:R-:W-:Y:S01]  /*00b0*/  IMAD.IADD R9, R5, 0x1, R9 ;  /* 0x0000000105097824 */ /* 0x000fe200078e0209 */
[----:B------:R-:W1:Y:S04]  /*00c0*/  LDCU.64 UR4, c[0x0][0x358] ;  /* 0x00006b00ff0477ac */ /* 0x000e680008000a00 */
[----:B------:R-:W-:Y:S02]  /*00d0*/  IADD3.X R7, PT, PT, ~R9, UR7, RZ, P0, !PT ;  /* 0x0000000709077c10 */ /* 0x000fe400087fe5ff */
[----:B------:R-:W-:-:S02]  /*00e0*/  ISETP.LT.U32.AND P0, PT, R6, R3, PT ;  /* 0x000000030600720c */ /* 0x000fc40003f01070 */
[C---:B------:R-:W-:Y:S02]  /*00f0*/  SHF.L.U64.HI R8, R4.reuse, 0x2, R9 ;  /* 0x0000000204087819 */ /* 0x040fe40000010209 */
[----:B------:R-:W-:Y:S02]  /*0100*/  ISETP.LT.AND.EX P0, PT, R7, R2, PT, P0 ;  /* 0x000000020700720c */ /* 0x000fe40003f01300 */
[----:B---3--:R-:W-:Y:S02]  /*0110*/  LEA R2, P1, R4, R10, 0x2 ;  /* 0x0000000a04027211 */ /* 0x008fe400078210ff */
[----:B------:R-:W-:-:S04]  /*0120*/  SEL R6, R6, R3, P0 ;  /* 0x0000000306067207 */ /* 0x000fc80000000000 */
[----:B------:R-:W-:Y:S01]  /*0130*/  ISETP.NE.AND P0, PT, R3, R6, PT ;  /* 0x000000060300720c */ /* 0x000fe20003f05270 */
[----:B------:R-:W-:Y:S02]  /*0140*/  IMAD.X R3, R8, 0x1, R11, P1 ;  /* 0x0000000108037824 */ /* 0x000fe400008e060b */
[----:B0-----:R-:W-:-:S10]  /*0150*/  VIADD R11, R4, UR6 ;  /* 0x00000006040b7c36 */ /* 0x001fd40008000000 */
[----:B-1----:R-:W-:Y:S05]  /*0160*/  @!P0 BRA `(.L_x_0) ;  /* 0x0000000800e48947 */ /* 0x002fea0003800000 */
[----:B------:R-:W-:-:S13]  /*0170*/  ISETP.GE.AND P0, PT, R0, 0x1, PT ;  /* 0x000000010000780c */ /* 0x000fda0003f06270 */
[----:B------:R-:W-:Y:S05]  /*0180*/  @!P0 EXIT ;  /* 0x000000000000894d */ /* 0x000fea0003800000 */
[----:B------:R-:W0:Y:S01]  /*0190*/  LDCU UR6, c[0x0][0x3a0] ;  /* 0x00007400ff0677ac */ /* 0x000e220008000800 */
[----:B------:R-:W1:Y:S01]  /*01a0*/  S2R R5, SR_TID.X ;  /* 0x0000000000057919 */ /* 0x000e620000002100 */
[C---:B------:R-:W-:Y:S01]  /*01b0*/  ISETP.GE.U32.AND P0, PT, R0.reuse, 0x8, PT ;  /* 0x000000080000780c */ /* 0x040fe20003f06070 */
[----:B------:R-:W-:Y:S01]  /*01c0*/  IMAD.MOV.U32 R8, RZ, RZ, RZ ;  /* 0x000000ffff087224 */ /* 0x000fe200078e00ff */
[----:B------:R-:W-:Y:S02]  /*01d0*/  LOP3.LUT R18, R0, 0x7, RZ, 0xc0, !PT ;  /* 0x0000000700127812 */ /* 0x000fe400078ec0ff */
[----:B0-----:R-:W-:-:S09]  /*01e0*/  IADD3 R4, PT, PT, R11, UR6, RZ ;  /* 0x000000060b047c10 */ /* 0x001fd2000fffe0ff */
[----:B------:R-:W-:Y:S05]  /*01f0*/  @!P0 BRA `(.L_x_1) ;  /* 0x0000000400948947 */ /* 0x000fea0003800000 */
[----:B------:R-:W0:Y:S01]  /*0200*/  LDC.64 R10, c[0x0][0x3a8] ;  /* 0x0000ea00ff0a7b82 */ /* 0x000e220000000a00 */
[----:B-1----:R-:W-:Y:S01]  /*0210*/  ISETP.GE.AND P1, PT, R5, R6, PT ;  /* 0x000000060500720c */ /* 0x002fe20003f26270 */
[----:B------:R-:W-:-:S04]  /*0220*/  IMAD.IADD R7, R4, 0x1, R5 ;  /* 0x0000000104077824 */ /* 0x000fc800078e0205 */
[----:B0-----:R-:W-:-:S08]  /*0230*/  IMAD.WIDE R10, R7, 0x4, R10 ;  /* 0x00000004070a7825 */ /* 0x001fd000078e020a */
[----:B------:R-:W2:Y:S01]  /*0240*/  @!P1 LDG.E R7, desc[UR4][R10.64] ;  /* 0x000000040a079981 */ /* 0x000ea2000c1e1900 */
[C---:B------:R-:W-:Y:S02]  /*0250*/  VIADD R13, R5.reuse, 0x80 ;  /* 0x00000080050d7836 */ /* 0x040fe40000000000 */
[----:B------:R-:W-:-:S03]  /*0260*/  @!P1 IMAD.WIDE.U32 R8, R5, 0x4, R2 ;  /* 0x0000000405089825 */ /* 0x000fc600078e0002 */
[----:B------:R-:W-:Y:S01]  /*0270*/  ISETP.GE.AND P0, PT, R13, R6, PT ;  /* 0x000000060d00720c */ /* 0x000fe20003f06270 */
[----:B------:R-:W-:-:S05]  /*0280*/  VIADD R17, R5, 0x100 ;  /* 0x0000010005117836 */ /* 0x000fca0000000000 */
[-C--:B------:R-:W-:Y:S01]  /*0290*/  ISETP.GE.AND P6, PT, R17, R6.reuse, PT ;  /* 0x000000061100720c */ /* 0x080fe20003fc6270 */
[----:B--2---:R0:W-:Y:S06]  /*02a0*/  @!P1 STG.E desc[UR4][R8.64], R7 ;  /* 0x0000000708009986 */ /* 0x0041ec000c101904 */
[----:B------:R-:W2:Y:S01]  /*02b0*/  @!P0 LDG.E R15, desc[UR4][R10.64+0x200] ;  /* 0x000200040a0f8981 */ /* 0x000ea2000c1e1900 */
[C---:B------:R-:W-:Y:S01]  /*02c0*/  VIADD R19, R5.reuse, 0x180 ;  /* 0x0000018005137836 */ /* 0x040fe20000000000 */
[----:B------:R-:W-:Y:S01]  /*02d0*/  IADD3 R21, PT, PT, R5, 0x200, RZ ;  /* 0x0000020005157810 */ /* 0x000fe20007ffe0ff */
[----:B------:R-:W-:Y:S01]  /*02e0*/  IMAD.WIDE R12, R13, 0x4, R2 ;  /* 0x000000040d0c7825 */ /* 0x000fe200078e0202 */
[----:B------:R-:W-:Y:S02]  /*02f0*/  BSSY.RECONVERGENT B0, `(.L_x_2) ;  /* 0x000000f000007945 */ /* 0x000fe40003800200 */
[-C--:B------:R-:W-:Y:S01]  /*0300*/  ISETP.GE.AND P5, PT, R19, R6.reuse, PT ;  /* 0x000000061300720c */ /* 0x080fe20003fa6270 */
[----:B------:R-:W-:Y:S01]  /*0310*/  VIADD R17, R5, 0x280 ;  /* 0x0000028005117836 */ /* 0x000fe20000000000 */
[-C--:B------:R-:W-:Y:S01]  /*0320*/  ISETP.GE.AND P4, PT, R21, R6.reuse, PT ;  /* 0x000000061500720c */ /* 0x080fe20003f86270 */
[C---:B------:R-:W-:Y:S01]  /*0330*/  VIADD R19, R5.reuse, 0x300 ;  /* 0x0000030005137836 */ /* 0x040fe20000000000 */
[----:B0-----:R-:W-:Y:S01]  /*0340*/  LOP3.LUT R8, R0, 0x7ffffff8, RZ, 0xc0, !PT ;  /* 0x7ffffff800087812 */ /* 0x001fe200078ec0ff */
[----:B------:R-:W-:Y:S01]  /*0350*/  VIADD R21, R5, 0x380 ;  /* 0x0000038005157836 */ /* 0x000fe20000000000 */
[----:B------:R-:W-:-:S02]  /*0360*/  ISETP.GE.AND P3, PT, R17, R6, PT ;  /* 0x000000061100720c */ /* 0x000fc40003f66270 */
[-C--:B------:R-:W-:Y:S02]  /*0370*/  ISETP.GE.AND P2, PT, R19, R6.reuse, PT ;  /* 0x000000061300720c */ /* 0x080fe40003f46270 */
[----:B------:R-:W-:Y:S01]  /*0380*/  ISETP.GE.AND P1, PT, R21, R6, PT ;  /* 0x000000061500720c */ /* 0x000fe20003f26270 */
[----:B--2---:R0:W-:Y:S01]  /*0390*/  @!P0 STG.E desc[UR4][R12.64], R15 ;  /* 0x0000000f0c008986 */ /* 0x0041e2000c101904 */
[----:B------:R-:W-:Y:S01]  /*03a0*/  ISETP.NE.AND P0, PT, R8, 0x8, PT ;  /* 0x000000080800780c */ /* 0x000fe20003f05270 */
[----:B------:R-:W-:-:S12]  /*03b0*/  @P6 BRA `(.L_x_3) ;  /* 0x0000000000086947 */ /* 0x000fd80003800000 */
[----:B------:R-:W2:Y:S04]  /*03c0*/  LDG.E R7, desc[UR4][R10.64+0x400] ;  /* 0x000400040a077981 */ /* 0x000ea8000c1e1900 */
[----:B--2---:R1:W-:Y:S02]  /*03d0*/  STG.E desc[UR4][R12.64+0x200], R7 ;  /* 0x000200070c007986 */ /* 0x0043e4000c101904 */
.L_x_3:
[----:B------:R-:W-:Y:S05]  /*03e0*/  BSYNC.RECONVERGENT B0 ;  /* 0x0000000000007941 */ /* 0x000fea0003800200 */
.L_x_2:
[----:B------:R-:W-:Y:S04]  /*03f0*/  BSSY.RECONVERGENT B0, `(.L_x_4) ;  /* 0x0000004000007945 */ /* 0x000fe80003800200 */
[----:B------:R-:W-:Y:S05]  /*0400*/  @P5 BRA `(.L_x_5) ;  /* 0x0000000000085947 */ /* 0x000fea0003800000 */
[----:B-1----:R-:W2:Y:S04]  /*0410*/  LDG.E R7, desc[UR4][R10.64+0x600] ;  /* 0x000600040a077981 */ /* 0x002ea8000c1e1900 */
[----:B--2---:R2:W-:Y:S02]  /*0420*/  STG.E desc[UR4][R12.64+0x400], R7 ;  /* 0x000400070c007986 */ /* 0x0045e4000c101904 */
.L_x_5:
[----:B------:R-:W-:Y:S05]  /*0430*/  BSYNC.RECONVERGENT B0 ;  /* 0x0000000000007941 */ /* 0x000fea0003800200 */
.L_x_4:
[----:B------:R-:W-:Y:S04]  /*0440*/  BSSY.RECONVERGENT B0, `(.L_x_6) ;  /* 0x0000004000007945 */ /* 0x000fe80003800200 */
[----:B------:R-:W-:Y:S05]  /*0450*/  @P4 BRA `(.L_x_7) ;  /* 0x0000000000084947 */ /* 0x000fea0003800000 */
[----:B-12---:R-:W2:Y:S04]  /*0460*/  LDG.E R7, desc[UR4][R10.64+0x800] ;  /* 0x000800040a077981 */ /* 0x006ea8000c1e1900 */
[----:B--2---:R3:W-:Y:S02]  /*0470*/  STG.E desc[UR4][R12.64+0x600], R7 ;  /* 0x000600070c007986 */ /* 0x0047e4000c101904 */
.L_x_7:
[----:B------:R-:W-:Y:S05]  /*0480*/  BSYNC.RECONVERGENT B0 ;  /* 0x0000000000007941 */ /* 0x000fea0003800200 */
.L_x_6:
[----:B------:R-:W-:Y:S04]  /*0490*/  BSSY.RECONVERGENT B0, `(.L_x_8) ;  /* 0x0000004000007945 */ /* 0x000fe80003800200 */
[----:B------:R-:W-:Y:S05]  /*04a0*/  @P3 BRA `(.L_x_9) ;  /* 0x0000000000083947 */ /* 0x000fea0003800000 */
[----:B-123--:R-:W2:Y:S04]  /*04b0*/  LDG.E R7, desc[UR4][R10.64+0xa00] ;  /* 0x000a00040a077981 */ /* 0x00eea8000c1e1900 */
[----:B--2---:R4:W-:Y:S02]  /*04c0*/  STG.E desc[UR4][R12.64+0x800], R7 ;  /* 0x000800070c007986 */ /* 0x0049e4000c101904 */
.L_x_9:
[----:B------:R-:W-:Y:S05]  /*04d0*/  BSYNC.RECONVERGENT B0 ;  /* 0x0000000000007941 */ /* 0x000fea0003800200 */
.L_x_8:
[----:B------:R-:W-:Y:S04]  /*04e0*/  BSSY.RECONVERGENT B0, `(.L_x_10) ;  /* 0x0000004000007945 */ /* 0x000fe80003800200 */
[----:B------:R-:W-:Y:S05]  /*04f0*/  @P2 BRA `(.L_x_11) ;  /* 0x0000000000082947 */ /* 0x000fea0003800000 */
[----:B-1234-:R-:W2:Y:S04]  /*0500*/  LDG.E R7, desc[UR4][R10.64+0xc00] ;  /* 0x000c00040a077981 */ /* 0x01eea8000c1e1900 */
[----:B--2---:R1:W-:Y:S02]  /*0510*/  STG.E desc[UR4][R12.64+0xa00], R7 ;  /* 0x000a00070c007986 */ /* 0x0043e4000c101904 */
.L_x_11:
[----:B------:R-:W-:Y:S05]  /*0520*/  BSYNC.RECONVERGENT B0 ;  /* 0x0000000000007941 */ /* 0x000fea0003800200 */
.L_x_10:
[----:B------:R-:W-:Y:S04]  /*0530*/  BSSY.RECONVERGENT B0, `(.L_x_12) ;  /* 0x0000004000007945 */ /* 0x000fe80003800200 */
[----:B------:R-:W-:Y:S05]  /*0540*/  @P1 BRA `(.L_x_13) ;  /* 0x0000000000081947 */ /* 0x000fea0003800000 */
[----:B------:R-:W5:Y:S04]  /*0550*/  LDG.E R11, desc[UR4][R10.64+0xe00] ;  /* 0x000e00040a0b7981 */ /* 0x000f68000c1e1900 */
[----:B-----5:R0:W-:Y:S02]  /*0560*/  STG.E desc[UR4][R12.64+0xc00], R11 ;  /* 0x000c000b0c007986 */ /* 0x0201e4000c101904 */
.L_x_13:
[----:B------:R-:W-:Y:S05]  /*0570*/  BSYNC.RECONVERGENT B0 ;  /* 0x0000000000007941 */ /* 0x000fea0003800200 */
.L_x_12:
[----:B------:R-:W-:Y:S05]  /*0580*/  @!P0 BRA `(.L_x_1) ;  /* 0x0000000000b08947 */ /* 0x000fea0003800000 */
[----:B0-----:R-:W0:Y:S01]  /*0590*/  LDC.64 R10, c[0x0][0x3a8] ;  /* 0x0000ea00ff0a7b82 */ /* 0x001e220000000a00 */
[----:B------:R-:W-:-:S07]  /*05a0*/  IMAD.MOV.U32 R0, RZ, RZ, 0x8 ;  /* 0x00000008ff007424 */ /* 0x000fce00078e00ff */
.L_x_16:
[----:B-1234-:R-:W-:-:S04]  /*05b0*/  LEA R7, R0, R5, 0x7 ;  /* 0x0000000500077211 */ /* 0x01efc800078e38ff */
[----:B------:R-:W-:Y:S01]  /*05c0*/  ISETP.GE.AND P0, PT, R7, R6, PT ;  /* 0x000000060700720c */ /* 0x000fe20003f06270 */
[----:B0-----:R-:W-:-:S04]  /*05d0*/  IMAD.IADD R13, R4, 0x1, R7 ;  /* 0x00000001040d7824 */ /* 0x001fc800078e0207 */
[----:B0-----:R-:W-:-:S08]  /*05e0*/  IMAD.WIDE R12, R13, 0x4, R10 ;  /* 0x000000040d0c7825 */ /* 0x001fd000078e020a */
[----:B------:R-:W2:Y:S01]  /*05f0*/  @!P0 LDG.E R19, desc[UR4][R12.64] ;  /* 0x000000040c138981 */ /* 0x000ea2000c1e1900 */
[C---:B------:R-:W-:Y:S02]  /*0600*/  VIADD R15, R7.reuse, 0x80 ;  /* 0x00000080070f7836 */ /* 0x040fe40000000000 */
[----:B------:R-:W-:-:S03]  /*0610*/  @!P0 IMAD.WIDE.U32 R16, R7, 0x4, R2 ;  /* 0x0000000407108825 */ /* 0x000fc600078e0002 */
[-C--:B------:R-:W-:Y:S01]  /*0620*/  ISETP.GE.AND P1, PT, R15, R6.reuse, PT ;  /* 0x000000060f00720c */ /* 0x080fe20003f26270 */
[----:B------:R-:W-:Y:S01]  /*0630*/  VIADD R9, R7, 0x100 ;  /* 0x0000010007097836 */ /* 0x000fe20000000000 */
[----:B--2---:R0:W-:Y:S11]  /*0640*/  @!P0 STG.E desc[UR4][R16.64], R19 ;  /* 0x0000001310008986 */ /* 0x0041f6000c101904 */
[----:B------:R-:W2:Y:S01]  /*0650*/  @!P1 LDG.E R25, desc[UR4][R12.64+0x200] ;  /* 0x000200040c199981 */ /* 0x000ea2000c1e1900 */
[----:B------:R-:W-:Y:S01]  /*0660*/  ISETP.GE.AND P0, PT, R9, R6, PT ;  /* 0x000000060900720c */ /* 0x000fe20003f06270 */
[----:B------:R-:W-:-:S04]  /*0670*/  IMAD.WIDE R14, R15, 0x4, R2 ;  /* 0x000000040f0e7825 */ /* 0x000fc800078e0202 */
[----:B------:R-:W-:Y:S01]  /*0680*/  VIADD R9, R7, 0x180 ;  /* 0x0000018007097836 */ /* 0x000fe20000000000 */
[----:B--2---:R1:W-:Y:S07]  /*0690*/  @!P1 STG.E desc[UR4][R14.64], R25 ;  /* 0x000000190e009986 */ /* 0x0043ee000c101904 */
[----:B------:R-:W2:Y:S01]  /*06a0*/  @!P0 LDG.E R23, desc[UR4][R12.64+0x400] ;  /* 0x000400040c178981 */ /* 0x000ea2000c1e1900 */
[-C--:B------:R-:W-:Y:S02]  /*06b0*/  ISETP.GE.AND P1, PT, R9, R6.reuse, PT ;  /* 0x000000060900720c */ /* 0x080fe40003f26270 */
[----:B------:R-:W-:Y:S01]  /*06c0*/  IADD3 R9, PT, PT, R7, 0x200, RZ ;  /* 0x0000020007097810 */ /* 0x000fe20007ffe0ff */
[----:B--2---:R1:W-:Y:S10]  /*06d0*/  @!P0 STG.E desc[UR4][R14.64+0x200], R23 ;  /* 0x000200170e008986 */ /* 0x0043f4000c101904 */
[----:B------:R-:W2:Y:S01]  /*06e0*/  @!P1 LDG.E R21, desc[UR4][R12.64+0x600] ;  /* 0x000600040c159981 */ /* 0x000ea2000c1e1900 */
[----:B------:R-:W-:Y:S01]  /*06f0*/  ISETP.GE.AND P0, PT, R9, R6, PT ;  /* 0x000000060900720c */ /* 0x000fe20003f06270 */
[----:B------:R-:W-:-:S02]  /*0700*/  VIADD R9, R7, 0x280 ;  /* 0x0000028007097836 */ /* 0x000fc40000000000 */
[----:B--2---:R1:W-:Y:S10]  /*0710*/  @!P1 STG.E desc[UR4][R14.64+0x400], R21 ;  /* 0x000400150e009986 */ /* 0x0043f4000c101904 */
[----:B0-----:R-:W2:Y:S01]  /*0720*/  @!P0 LDG.E R19, desc[UR4][R12.64+0x800] ;  /* 0x000800040c138981 */ /* 0x001ea2000c1e1900 */
[----:B------:R-:W-:Y:S01]  /*0730*/  ISETP.GE.AND P1, PT, R9, R6, PT ;  /* 0x000000060900720c */ /* 0x000fe20003f26270 */
[----:B------:R-:W-:-:S02]  /*0740*/  VIADD R9, R7, 0x300 ;  /* 0x0000030007097836 */ /* 0x000fc40000000000 */
[----:B--2---:R1:W-:Y:S10]  /*0750*/  @!P0 STG.E desc[UR4][R14.64+0x600], R19 ;  /* 0x000600130e008986 */ /* 0x0043f4000c101904 */
[----:B------:R-:W2:Y:S01]  /*0760*/  @!P1 LDG.E R17, desc[UR4][R12.64+0xa00] ;  /* 0x000a00040c119981 */ /* 0x000ea2000c1e1900 */
[----:B------:R-:W-:Y:S01]  /*0770*/  ISETP.GE.AND P0, PT, R9, R6, PT ;  /* 0x000000060900720c */ /* 0x000fe20003f06270 */
[----:B------:R-:W-:-:S02]  /*0780*/  VIADD R7, R7, 0x380 ;  /* 0x0000038007077836 */ /* 0x000fc40000000000 */
[----:B--2---:R1:W-:Y:S10]  /*0790*/  @!P1 STG.E desc[UR4][R14.64+0x800], R17 ;  /* 0x000800110e009986 */ /* 0x0043f4000c101904 */
[----:B------:R-:W2:Y:S01]  /*07a0*/  @!P0 LDG.E R9, desc[UR4][R12.64+0xc00] ;  /* 0x000c00040c098981 */ /* 0x000ea2000c1e1900 */
[----:B------:R-:W-:Y:S01]  /*07b0*/  VIADD R0, R0, 0x8 ;  /* 0x0000000800007836 */ /* 0x000fe20000000000 */
[----:B------:R-:W-:Y:S04]  /*07c0*/  BSSY.RECONVERGENT B0, `(.L_x_14) ;  /* 0x0000007000007945 */ /* 0x000fe80003800200 */
[----:B------:R-:W-:Y:S01]  /*07d0*/  ISETP.NE.AND P1, PT, R0, R8, PT ;  /* 0x000000080000720c */ /* 0x000fe20003f25270 */
[----:B--2---:R1:W-:Y:S01]  /*07e0*/  @!P0 STG.E desc[UR4][R14.64+0xa00], R9 ;  /* 0x000a00090e008986 */ /* 0x0043e2000c101904 */
[----:B------:R-:W-:-:S13]  /*07f0*/  ISETP.GE.AND P0, PT, R7, R6, PT ;  /* 0x000000060700720c */ /* 0x000fda0003f06270 */
[----:B-1----:R-:W-:Y:S05]  /*0800*/  @P0 BRA `(.L_x_15) ;  /* 0x0000000000080947 */ /* 0x002fea0003800000 */
[----:B------:R-:W2:Y:S04]  /*0810*/  LDG.E R13, desc[UR4][R12.64+0xe00] ;  /* 0x000e00040c0d7981 */ /* 0x000ea8000c1e1900 */
[----:B--2---:R0:W-:Y:S02]  /*0820*/  STG.E desc[UR4][R14.64+0xc00], R13 ;  /* 0x000c000d0e007986 */ /* 0x0041e4000c101904 */
.L_x_15:
[----:B------:R-:W-:Y:S05]  /*0830*/  BSYNC.RECONVERGENT B0 ;  /* 0x0000000000007941 */ /* 0x000fea0003800200 */
.L_x_14:
[----:B------:R-:W-:Y:S05]  /*0840*/  @P1 BRA `(.L_x_16) ;  /* 0xfffffffc00581947 */ /* 0x000fea000383ffff */
.L_x_1:
[----:B------:R-:W-:-:S13]  /*0850*/  ISETP.NE.AND P0, PT, R18, RZ, PT ;  /* 0x000000ff1200720c */ /* 0x000fda0003f05270 */
[----:B------:R-:W-:Y:S05]  /*0860*/  @!P0 EXIT ;  /* 0x000000000000894d */ /* 0x000fea0003800000 */
[----:B------:R-:W0:Y:S01]  /*0870*/  LDC R0, c[0x0][0x388] ;  /* 0x0000e200ff007b82 */ /* 0x000e220000000800 */
[----:B------:R-:W-:Y:S02]  /*0880*/  ISETP.GE.U32.AND P0, PT, R18, 0x4, PT ;  /* 0x000000041200780c */ /* 0x000fe40003f06070 */
[----:B0-----:R-:W-:-:S11]  /*0890*/  LOP3.LUT R14, R0, 0x3, RZ, 0xc0, !PT ;  /* 0x00000003000e7812 */ /* 0x001fd600078ec0ff */
[----:B------:R-:W-:Y:S05]  /*08a0*/  @!P0 BRA `(.L_x_17) ;  /* 0x0000000000848947 */ /* 0x000fea0003800000 */
[----:B------:R-:W0:Y:S01]  /*08b0*/  LDC.64 R10, c[0x0][0x3a8] ;  /* 0x0000ea00ff0a7b82 */ /* 0x000e220000000a00 */
[----:B-1----:R-:W-:Y:S01]  /*08c0*/  LEA R15, R8, R5, 0x7 ;  /* 0x00000005080f7211 */ /* 0x002fe200078e38ff */
[----:B------:R-:W-:Y:S03]  /*08d0*/  BSSY.RECONVERGENT B0, `(.L_x_18) ;  /* 0x000000e000007945 */ /* 0x000fe60003800200 */
[CC--:B------:R-:W-:Y:S01]  /*08e0*/  ISETP.GE.AND P0, PT, R15.reuse, R6.reuse, PT ;  /* 0x000000060f00720c */ /* 0x0c0fe20003f06270 */
[C---:B--234-:R-:W-:Y:S02]  /*08f0*/  VIADD R7, R15.reuse, 0x80 ;  /* 0x000000800f077836 */ /* 0x05cfe40000000000 */
[C---:B------:R-:W-:Y:S02]  /*0900*/  VIADD R13, R15.reuse, 0x180 ;  /* 0x000001800f0d7836 */ /* 0x040fe40000000000 */
[----:B------:R-:W-:Y:S01]  /*0910*/  VIADD R9, R15, 0x100 ;  /* 0x000001000f097836 */ /* 0x000fe20000000000 */
[-C--:B------:R-:W-:Y:S01]  /*0920*/  ISETP.GE.AND P1, PT, R7, R6.reuse, PT ;  /* 0x000000060700720c */ /* 0x080fe20003f26270 */
[----:B------:R-:W-:Y:S01]  /*0930*/  IMAD.IADD R7, R4, 0x1, R15 ;  /* 0x0000000104077824 */ /* 0x000fe200078e020f */
[-C--:B------:R-:W-:Y:S01]  /*0940*/  ISETP.GE.AND P3, PT, R13, R6.reuse, PT ;  /* 0x000000060d00720c */ /* 0x080fe20003f66270 */
[----:B------:R-:W-:Y:S01]  /*0950*/  IMAD.WIDE R12, R15, 0x4, R2 ;  /* 0x000000040f0c7825 */ /* 0x000fe200078e0202 */
[----:B------:R-:W-:-:S03]  /*0960*/  ISETP.GE.AND P2, PT, R9, R6, PT ;  /* 0x000000060900720c */ /* 0x000fc60003f46270 */
[----:B0-----:R-:W-:Y:S01]  /*0970*/  IMAD.WIDE R10, R7, 0x4, R10 ;  /* 0x00000004070a7825 */ /* 0x001fe200078e020a */
[----:B------:R-:W-:Y:S09]  /*0980*/  @P0 BRA `(.L_x_19) ;  /* 0x0000000000080947 */ /* 0x000ff20003800000 */
[----:B------:R-:W2:Y:S04]  /*0990*/  LDG.E R7, desc[UR4][R10.64] ;  /* 0x000000040a077981 */ /* 0x000ea8000c1e1900 */
[----:B--2---:R0:W-:Y:S02]  /*09a0*/  STG.E desc[UR4][R12.64], R7 ;  /* 0x000000070c007986 */ /* 0x0041e4000c101904 */
.L_x_19:
[----:B------:R-:W-:Y:S05]  /*09b0*/  BSYNC.RECONVERGENT B0 ;  /* 0x0000000000007941 */ /* 0x000fea0003800200 */
.L_x_18:
[----:B------:R-:W-:Y:S04]  /*09c0*/  BSSY.RECONVERGENT B0, `(.L_x_20) ;  /* 0x0000004000007945 */ /* 0x000fe80003800200 */
[----:B------:R-:W-:Y:S05]  /*09d0*/  @P1 BRA `(.L_x_21) ;  /* 0x0000000000081947 */ /* 0x000fea0003800000 */
[----:B0-----:R-:W2:Y:S04]  /*09e0*/  LDG.E R7, desc[UR4][R10.64+0x200] ;  /* 0x000200040a077981 */ /* 0x001ea8000c1e1900 */
[----:B--2---:R1:W-:Y:S02]  /*09f0*/  STG.E desc[UR4][R12.64+0x200], R7 ;  /* 0x000200070c007986 */ /* 0x0043e4000c101904 */
.L_x_21:
[----:B------:R-:W-:Y:S05]  /*0a00*/  BSYNC.RECONVERGENT B0 ;  /* 0x0000000000007941 */ /* 0x000fea0003800200 */
.L_x_20:
[----:B------:R-:W-:Y:S04]  /*0a10*/  BSSY.RECONVERGENT B0, `(.L_x_22) ;  /* 0x0000004000007945 */ /* 0x000fe80003800200 */
[----:B------:R-:W-:Y:S05]  /*0a20*/  @P2 BRA `(.L_x_23) ;  /* 0x0000000000082947 */ /* 0x000fea0003800000 */
[----:B01----:R-:W2:Y:S04]  /*0a30*/  LDG.E R7, desc[UR4][R10.64+0x400] ;  /* 0x000400040a077981 */ /* 0x003ea8000c1e1900 */
[----:B--2---:R2:W-:Y:S02]  /*0a40*/  STG.E desc[UR4][R12.64+0x400], R7 ;  /* 0x000400070c007986 */ /* 0x0045e4000c101904 */
.L_x_23:
[----:B------:R-:W-:Y:S05]  /*0a50*/  BSYNC.RECONVERGENT B0 ;  /* 0x0000000000007941 */ /* 0x000fea0003800200 */
.L_x_22:
[----:B------:R-:W-:Y:S04]  /*0a60*/  BSSY.RECONVERGENT B0, `(.L_x_24) ;  /* 0x0000004000007945 */ /* 0x000fe80003800200 */
[----:B------:R-:W-:Y:S05]  /*0a70*/  @P3 BRA `(.L_x_25) ;  /* 0x0000000000083947 */ /* 0x000fea0003800000 */
[----:B------:R-:W3:Y:S04]  /*0a80*/  LDG.E R11, desc[UR4][R10.64+0x600] ;  /* 0x000600040a0b7981 */ /* 0x000ee8000c1e1900 */
[----:B---3--:R3:W-:Y:S02]  /*0a90*/  STG.E desc[UR4][R12.64+0x600], R11 ;  /* 0x0006000b0c007986 */ /* 0x0087e4000c101904 */
.L_x_25:
[----:B------:R-:W-:Y:S05]  /*0aa0*/  BSYNC.RECONVERGENT B0 ;  /* 0x0000000000007941 */ /* 0x000fea0003800200 */
.L_x_24:
[----:B------:R-:W-:-:S07]  /*0ab0*/  IADD3 R8, PT, PT, R8, 0x4, RZ ;  /* 0x0000000408087810 */ /* 0x000fce0007ffe0ff */
.L_x_17:
[----:B------:R-:W-:-:S13]  /*0ac0*/  ISETP.NE.AND P0, PT, R14, RZ, PT ;  /* 0x000000ff0e00720c */ /* 0x000fda0003f05270 */
[----:B------:R-:W-:Y:S05]  /*0ad0*/  @!P0 EXIT ;  /* 0x000000000000894d */ /* 0x000fea0003800000 */
[----:B------:R-:W-:-:S13]  /*0ae0*/  ISETP.NE.AND P0, PT, R14, 0x1, PT ;  /* 0x000000010e00780c */ /* 0x000fda0003f05270 */
[----:B------:R-:W-:Y:S05]  /*0af0*/  @!P0 BRA `(.L_x_26) ;  /* 0x00000000004c8947 */ /* 0x000fea0003800000 */
[----:B---3--:R-:W3:Y:S01]  /*0b00*/  LDC.64 R10, c[0x0][0x3a8] ;  /* 0x0000ea00ff0a7b82 */ /* 0x008ee20000000a00 */
[----:B012-4-:R-:W-:Y:S01]  /*0b10*/  IMAD R13, R8, 0x80, R5 ;  /* 0x00000080080d7824 */ /* 0x017fe200078e0205 */
[----:B------:R-:W-:Y:S03]  /*0b20*/  BSSY.RECONVERGENT B0, `(.L_x_27) ;  /* 0x000000a000007945 */ /* 0x000fe60003800200 */
[C---:B------:R-:W-:Y:S01]  /*0b30*/  VIADD R7, R13.reuse, 0x80 ;  /* 0x000000800d077836 */ /* 0x040fe20000000000 */
[----:B------:R-:W-:-:S04]  /*0b40*/  ISETP.GE.AND P0, PT, R13, R6, PT ;  /* 0x000000060d00720c */ /* 0x000fc80003f06270 */
[----:B------:R-:W-:Y:S01]  /*0b50*/  ISETP.GE.AND P1, PT, R7, R6, PT ;  /* 0x000000060700720c */ /* 0x000fe20003f26270 */
[----:B------:R-:W-:Y:S02]  /*0b60*/  IMAD.IADD R7, R4, 0x1, R13 ;  /* 0x0000000104077824 */ /* 0x000fe400078e020d */
[----:B------:R-:W-:-:S04]  /*0b70*/  IMAD.WIDE R12, R13, 0x4, R2 ;  /* 0x000000040d0c7825 */ /* 0x000fc800078e0202 */
[----:B---3--:R-:W-:Y:S02]  /*0b80*/  IMAD.WIDE R10, R7, 0x4, R10 ;  /* 0x00000004070a7825 */ /* 0x008fe400078e020a */
[----:B------:R-:W-:Y:S05]  /*0b90*/  @P0 BRA `(.L_x_28) ;  /* 0x0000000000080947 */ /* 0x000fea0003800000 */
[----:B------:R-:W2:Y:S04]  /*0ba0*/  LDG.E R7, desc[UR4][R10.64] ;  /* 0x000000040a077981 */ /* 0x000ea8000c1e1900 */
[----:B--2---:R0:W-:Y:S02]  /*0bb0*/  STG.E desc[UR4][R12.64], R7 ;  /* 0x000000070c007986 */ /* 0x0041e4000c101904 */
.L_x_28:
[----:B------:R-:W-:Y:S05]  /*0bc0*/  BSYNC.RECONVERGENT B0 ;  /* 0x0000000000007941 */ /* 0x000fea0003800200 */
.L_x_27:
[----:B------:R-:W-:Y:S04]  /*0bd0*/  BSSY.RECONVERGENT B0, `(.L_x_29) ;  /* 0x0000004000007945 */ /* 0x000fe80003800200 */
[----:B------:R-:W-:Y:S05]  /*0be0*/  @P1 BRA `(.L_x_30) ;  /* 0x0000000000081947 */ /* 0x000fea0003800000 */
[----:B------:R-:W2:Y:S04]  /*0bf0*/  LDG.E R11, desc[UR4][R10.64+0x200] ;  /* 0x000200040a0b7981 */ /* 0x000ea8000c1e1900 */
[----:B--2---:R1:W-:Y:S02]  /*0c00*/  STG.E desc[UR4][R12.64+0x200], R11 ;  /* 0x0002000b0c007986 */ /* 0x0043e4000c101904 */
.L_x_30:
[----:B------:R-:W-:Y:S05]  /*0c10*/  BSYNC.RECONVERGENT B0 ;  /* 0x0000000000007941 */ /* 0x000fea0003800200 */
.L_x_29:
[----:B------:R-:W-:-:S07]  /*0c20*/  VIADD R8, R8, 0x2 ;  /* 0x0000000208087836 */ /* 0x000fce0000000000 */
.L_x_26:
[----:B------:R-:W-:-:S04]  /*0c30*/  LOP3.LUT R0, R0, 0x1, RZ, 0xc0, !PT ;  /* 0x0000000100007812 */ /* 0x000fc800078ec0ff */
[----:B------:R-:W-:-:S13]  /*0c40*/  ISETP.NE.U32.AND P0, PT, R0, 0x1, PT ;  /* 0x000000010000780c */ /* 0x000fda0003f05070 */
[----:B------:R-:W-:Y:S05]  /*0c50*/  @P0 EXIT ;  /* 0x000000000000094d */ /* 0x000fea0003800000 */
[----:B-1----:R-:W-:-:S04]  /*0c60*/  LEA R9, R8, R5, 0x7 ;  /* 0x0000000508097211 */ /* 0x002fc800078e38ff */
[----:B------:R-:W-:-:S13]  /*0c70*/  ISETP.GE.AND P0, PT, R9, R6, PT ;  /* 0x000000060900720c */ /* 0x000fda0003f06270 */
[----:B------:R-:W-:Y:S05]  /*0c80*/  @P0 EXIT ;  /* 0x000000000000094d */ /* 0x000fea0003800000 */
[----:B0-234-:R-:W0:Y:S01]  /*0c90*/  LDC.64 R6, c[0x0][0x3a8] ;  /* 0x0000ea00ff067b82 */ /* 0x01de220000000a00 */
[----:B------:R-:W-:-:S04]  /*0ca0*/  IMAD.IADD R5, R4, 0x1, R9 ;  /* 0x0000000104057824 */ /* 0x000fc800078e0209 */
[----:B0-----:R-:W-:-:S06]  /*0cb0*/  IMAD.WIDE R4, R5, 0x4, R6 ;  /* 0x0000000405047825 */ /* 0x001fcc00078e0206 */
[----:B------:R-:W2:Y:S01]  /*0cc0*/  LDG.E R5, desc[UR4][R4.64] ;  /* 0x0000000404057981 */ /* 0x000ea2000c1e1900 */
[----:B------:R-:W-:-:S05]  /*0cd0*/  IMAD.WIDE R2, R9, 0x4, R2 ;  /* 0x0000000409027825 */ /* 0x000fca00078e0202 */
[----:B--2---:R-:W-:Y:S01]  /*0ce0*/  STG.E desc[UR4][R2.64], R5 ;  /* 0x0000000502007986 */ /* 0x004fe2000c101904 */
[----:B------:R-:W-:Y:S05]  /*0cf0*/  EXIT ;  /* 0x000000000000794d */ /* 0x000fea0003800000 */
.L_x_0:
[----:B------:R-:W-:-:S13]  /*0d00*/  ISETP.GE.AND P0, PT, R0, 0x1, PT ;  /* 0x000000010000780c */ /* 0x000fda0003f06270 */
[----:B------:R-:W-:Y:S05]  /*0d10*/  @!P0 EXIT ;  /* 0x000000000000894d */ /* 0x000fea0003800000 */
[----:B------:R-:W0:Y:S01]  /*0d20*/  LDC R8, c[0x0][0x3a0] ;  /* 0x0000e800ff087b82 */ /* 0x000e220000000800 */
[----:B------:R-:W1:Y:S01]  /*0d30*/  S2R R9, SR_TID.X ;  /* 0x0000000000097919 */ /* 0x000e620000002100 */
[C---:B------:R-:W-:Y:S01]  /*0d40*/  ISETP.GE.U32.AND P0, PT, R0.reuse, 0x10, PT ;  /* 0x000000100000780c */ /* 0x040fe20003f06070 */
[----:B------:R-:W-:Y:S01]  /*0d50*/  IMAD.MOV.U32 R10, RZ, RZ, RZ ;  /* 0x000000ffff0a7224 */ /* 0x000fe200078e00ff */
[----:B------:R-:W-:-:S04]  /*0d60*/  LOP3.LUT R22, R0, 0xf, RZ, 0xc0, !PT ;  /* 0x0000000f00167812 */ /* 0x000fc800078ec0ff */
[----:B------:R-:W-:-:S07]  /*0d70*/  ISETP.NE.AND P1, PT, R22, RZ, PT ;  /* 0x000000ff1600720c */ /* 0x000fce0003f25270 */
[----:B------:R-:W-:Y:S06]  /*0d80*/  @!P0 BRA `(.L_x_31) ;  /* 0x0000000000d08947 */ /* 0x000fec0003800000 */
[C---:B-1----:R-:W-:Y:S01]  /*0d90*/  IMAD.WIDE.U32 R6, R9.reuse, 0x4, R2 ;  /* 0x0000000409067825 */ /* 0x042fe200078e0002 */
[C---:B0-----:R-:W-:Y:S02]  /*0da0*/  IADD3 R13, PT, PT, R9.reuse, UR6, R8 ;  /* 0x00000006090d7c10 */ /* 0x041fe4000fffe008 */
[----:B------:R-:W-:Y:S01]  /*0db0*/  LOP3.LUT R10, R0, 0x7ffffff0, RZ, 0xc0, !PT ;  /* 0x7ffffff0000a7812 */ /* 0x000fe200078ec0ff */
[----:B------:R-:W-:Y:S01]  /*0dc0*/  VIADD R19, R9, 0x480 ;  /* 0x0000048009137836 */ /* 0x000fe20000000000 */
[----:B------:R-:W-:Y:S01]  /*0dd0*/  IADD3 R14, P2, PT, R6, 0x800, RZ ;  /* 0x00000800060e7810 */ /* 0x000fe20007f5e0ff */
[----:B------:R-:W-:Y:S01]  /*0de0*/  IMAD.IADD R18, R13, 0x1, R4 ;  /* 0x000000010d127824 */ /* 0x000fe200078e0204 */
[----:B------:R-:W-:Y:S01]  /*0df0*/  IADD3 R6, P0, PT, R2, 0x600, RZ ;  /* 0x0000060002067810 */ /* 0x000fe20007f1e0ff */
[----:B------:R-:W-:Y:S02]  /*0e00*/  IMAD.MOV R20, RZ, RZ, -R10 ;  /* 0x000000ffff147224 */ /* 0x000fe400078e0a0a */
[----:B------:R-:W-:Y:S01]  /*0e10*/  IMAD.X R15, RZ, RZ, R7, P2 ;  /* 0x000000ffff0f7224 */ /* 0x000fe200010e0607 */
[----:B------:R-:W-:-:S09]  /*0e20*/  IADD3.X R7, PT, PT, RZ, R3, RZ, P0, !PT ;  /* 0x00000003ff077210 */ /* 0x000fd200007fe4ff */
.L_x_32:
[----:B------:R-:W0:Y:S02]  /*0e30*/  LDC.64 R12, c[0x0][0x3a8] ;  /* 0x0000ea00ff0c7b82 */ /* 0x000e240000000a00 */
[----:B0-----:R-:W-:-:S05]  /*0e40*/  IMAD.WIDE R12, R18, 0x4, R12 ;  /* 0x00000004120c7825 */ /* 0x001fca00078e020c */
[----:B---3--:R-:W2:Y:S04]  /*0e50*/  LDG.E R17, desc[UR4][R12.64] ;  /* 0x000000040c117981 */ /* 0x008ea8000c1e1900 */
[----:B--2---:R-:W-:Y:S04]  /*0e60*/  STG.E desc[UR4][R14.64+-0x800], R17 ;  /* 0xfff800110e007986 */ /* 0x004fe8000c101904 */
[----:B------:R-:W2:Y:S04]  /*0e70*/  LDG.E R21, desc[UR4][R12.64+0x200] ;  /* 0x000200040c157981 */ /* 0x000ea8000c1e1900 */
[----:B--2---:R0:W-:Y:S04]  /*0e80*/  STG.E desc[UR4][R14.64+-0x600], R21 ;  /* 0xfffa00150e007986 */ /* 0x0041e8000c101904 */
[----:B------:R-:W2:Y:S04]  /*0e90*/  LDG.E R23, desc[UR4][R12.64+0x400] ;  /* 0x000400040c177981 */ /* 0x000ea8000c1e1900 */
[----:B--2---:R1:W-:Y:S04]  /*0ea0*/  STG.E desc[UR4][R14.64+-0x400], R23 ;  /* 0xfffc00170e007986 */ /* 0x0043e8000c101904 */
[----:B------:R-:W2:Y:S04]  /*0eb0*/  LDG.E R25, desc[UR4][R12.64+0x600] ;  /* 0x000600040c197981 */ /* 0x000ea8000c1e1900 */
[----:B--2---:R2:W-:Y:S04]  /*0ec0*/  STG.E desc[UR4][R14.64+-0x200], R25 ;  /* 0xfffe00190e007986 */ /* 0x0045e8000c101904 */
[----:B------:R-:W3:Y:S04]  /*0ed0*/  LDG.E R27, desc[UR4][R12.64+0x800] ;  /* 0x000800040c1b7981 */ /* 0x000ee8000c1e1900 */
[----:B---3--:R3:W-:Y:S04]  /*0ee0*/  STG.E desc[UR4][R14.64], R27 ;  /* 0x0000001b0e007986 */ /* 0x0087e8000c101904 */
[----:B------:R-:W4:Y:S04]  /*0ef0*/  LDG.E R29, desc[UR4][R12.64+0xa00] ;  /* 0x000a00040c1d7981 */ /* 0x000f28000c1e1900 */
[----:B----4-:R4:W-:Y:S04]  /*0f00*/  STG.E desc[UR4][R14.64+0x200], R29 ;  /* 0x0002001d0e007986 */ /* 0x0109e8000c101904 */
[----:B------:R-:W5:Y:S04]  /*0f10*/  LDG.E R24, desc[UR4][R12.64+0xc00] ;  /* 0x000c00040c187981 */ /* 0x000f68000c1e1900 */
[----:B-----5:R5:W-:Y:S04]  /*0f20*/  STG.E desc[UR4][R14.64+0x400], R24 ;  /* 0x000400180e007986 */ /* 0x020be8000c101904 */
[----:B0-----:R-:W2:Y:S04]  /*0f30*/  LDG.E R21, desc[UR4][R12.64+0xe00] ;  /* 0x000e00040c157981 */ /* 0x001ea8000c1e1900 */
[----:B--2---:R0:W-:Y:S04]  /*0f40*/  STG.E desc[UR4][R14.64+0x600], R21 ;  /* 0x000600150e007986 */ /* 0x0041e8000c101904 */
[----:B-1----:R-:W2:Y:S01]  /*0f50*/  LDG.E R23, desc[UR4][R12.64+0x1000] ;  /* 0x001000040c177981 */ /* 0x002ea2000c1e1900 */
[----:B------:R-:W-:-:S03]  /*0f60*/  IMAD.WIDE R16, R19, 0x4, R6 ;  /* 0x0000000413107825 */ /* 0x000fc600078e0206 */
[----:B--2---:R1:W-:Y:S04]  /*0f70*/  STG.E desc[UR4][R14.64+0x800], R23 ;  /* 0x000800170e007986 */ /* 0x0043e8000c101904 */
[----:B------:R-:W2:Y:S04]  /*0f80*/  LDG.E R25, desc[UR4][R12.64+0x1200] ;  /* 0x001200040c197981 */ /* 0x000ea8000c1e1900 */
[----:B--2---:R2:W-:Y:S04]  /*0f90*/  STG.E desc[UR4][R16.64+-0x600], R25 ;  /* 0xfffa001910007986 */ /* 0x0045e8000c101904 */
[----:B---3--:R-:W3:Y:S04]  /*0fa0*/  LDG.E R27, desc[UR4][R12.64+0x1400] ;  /* 0x001400040c1b7981 */ /* 0x008ee8000c1e1900 */
[----:B---3--:R3:W-:Y:S04]  /*0fb0*/  STG.E desc[UR4][R16.64+-0x400], R27 ;  /* 0xfffc001b10007986 */ /* 0x0087e8000c101904 */
[----:B----4-:R-:W4:Y:S04]  /*0fc0*/  LDG.E R29, desc[UR4][R12.64+0x1600] ;  /* 0x001600040c1d7981 */ /* 0x010f28000c1e1900 */
[----:B----4-:R3:W-:Y:S04]  /*0fd0*/  STG.E desc[UR4][R16.64+-0x200], R29 ;  /* 0xfffe001d10007986 */ /* 0x0107e8000c101904 */
[----:B-----5:R-:W4:Y:S04]  /*0fe0*/  LDG.E R24, desc[UR4][R12.64+0x1800] ;  /* 0x001800040c187981 */ /* 0x020f28000c1e1900 */
[----:B----4-:R3:W-:Y:S04]  /*0ff0*/  STG.E desc[UR4][R16.64], R24 ;  /* 0x0000001810007986 */ /* 0x0107e8000c101904 */
[----:B0-----:R-:W4:Y:S04]  /*1000*/  LDG.E R21, desc[UR4][R12.64+0x1a00] ;  /* 0x001a00040c157981 */ /* 0x001f28000c1e1900 */
[----:B----4-:R3:W-:Y:S04]  /*1010*/  STG.E desc[UR4][R16.64+0x200], R21 ;  /* 0x0002001510007986 */ /* 0x0107e8000c101904 */
[----:B-1----:R-:W4:Y:S04]  /*1020*/  LDG.E R23, desc[UR4][R12.64+0x1c00] ;  /* 0x001c00040c177981 */ /* 0x002f28000c1e1900 */
[----:B----4-:R3:W-:Y:S04]  /*1030*/  STG.E desc[UR4][R16.64+0x400], R23 ;  /* 0x0004001710007986 */ /* 0x0107e8000c101904 */
[----:B--2---:R-:W2:Y:S01]  /*1040*/  LDG.E R25, desc[UR4][R12.64+0x1e00] ;  /* 0x001e00040c197981 */ /* 0x004ea2000c1e1900 */
[----:B------:R-:W-:Y:S01]  /*1050*/  VIADD R20, R20, 0x10 ;  /* 0x0000001014147836 */ /* 0x000fe20000000000 */
[----:B------:R-:W-:Y:S01]  /*1060*/  IADD3 R14, P2, PT, R14, 0x2000, RZ ;  /* 0x000020000e0e7810 */ /* 0x000fe20007f5e0ff */
[----:B------:R-:W-:Y:S01]  /*1070*/  VIADD R18, R18, 0x800 ;  /* 0x0000080012127836 */ /* 0x000fe20000000000 */
[----:B------:R-:W-:-:S02]  /*1080*/  IADD3 R19, PT, PT, R19, 0x800, RZ ;  /* 0x0000080013137810 */ /* 0x000fc40007ffe0ff */
[----:B------:R-:W-:Y:S01]  /*1090*/  ISETP.NE.AND P0, PT, R20, RZ, PT ;  /* 0x000000ff1400720c */ /* 0x000fe20003f05270 */
[----:B------:R-:W-:Y:S01]  /*10a0*/  IMAD.X R15, RZ, RZ, R15, P2 ;  /* 0x000000ffff0f7224 */ /* 0x000fe200010e060f */
[----:B--2---:R3:W-:Y:S11]  /*10b0*/  STG.E desc[UR4][R16.64+0x600], R25 ;  /* 0x0006001910007986 */ /* 0x0047f6000c101904 */
[----:B------:R-:W-:Y:S05]  /*10c0*/  @P0 BRA `(.L_x_32) ;  /* 0xfffffffc00580947 */ /* 0x000fea000383ffff */
.L_x_31:
[----:B------:R-:W-:Y:S05]  /*10d0*/  @!P1 EXIT ;  /* 0x000000000000994d */ /* 0x000fea0003800000 */
[----:B------:R-:W-:Y:S01]  /*10e0*/  ISETP.GE.U32.AND P0, PT, R22, 0x8, PT ;  /* 0x000000081600780c */ /* 0x000fe20003f06070 */
[----:B0-----:R-:W-:Y:S01]  /*10f0*/  IMAD.IADD R11, R11, 0x1, R8 ;  /* 0x000000010b0b7824 */ /* 0x001fe200078e0208 */
[----:B------:R-:W-:-:S04]  /*1100*/  LOP3.LUT R14, R0, 0x7, RZ, 0xc0, !PT ;  /* 0x00000007000e7812 */ /* 0x000fc800078ec0ff */
[----:B------:R-:W-:-:S07]  /*1110*/  ISETP.NE.AND P1, PT, R14, RZ, PT ;  /* 0x000000ff0e00720c */ /* 0x000fce0003f25270 */
[----:B------:R-:W-:Y:S06]  /*1120*/  @!P0 BRA `(.L_x_33) ;  /* 0x0000000000588947 */ /* 0x000fec0003800000 */
[----:B------:R-:W0:Y:S01]  /*1130*/  LDC.64 R6, c[0x0][0x3a8] ;  /* 0x0000ea00ff067b82 */ /* 0x000e220000000a00 */
[----:B-1----:R-:W-:-:S04]  /*1140*/  IMAD R12, R10, 0x80, R9 ;  /* 0x000000800a0c7824 */ /* 0x002fc800078e0209 */
[----:B------:R-:W-:-:S04]  /*1150*/  IMAD.IADD R13, R11, 0x1, R12 ;  /* 0x000000010b0d7824 */ /* 0x000fc800078e020c */
[----:B0-----:R-:W-:-:S05]  /*1160*/  IMAD.WIDE R6, R13, 0x4, R6 ;  /* 0x000000040d067825 */ /* 0x001fca00078e0206 */
[----:B------:R-:W2:Y:S01]  /*1170*/  LDG.E R15, desc[UR4][R6.64] ;  /* 0x00000004060f7981 */ /* 0x000ea2000c1e1900 */
[----:B------:R-:W-:-:S05]  /*1180*/  IMAD.WIDE R12, R12, 0x4, R2 ;  /* 0x000000040c0c7825 */ /* 0x000fca00078e0202 */
[----:B--2---:R0:W-:Y:S04]  /*1190*/  STG.E desc[UR4][R12.64], R15 ;  /* 0x0000000f0c007986 */ /* 0x0041e8000c101904 */
[----:B---3--:R-:W2:Y:S04]  /*11a0*/  LDG.E R17, desc[UR4][R6.64+0x200] ;  /* 0x0002000406117981 */ /* 0x008ea8000c1e1900 */
[----:B--2---:R1:W-:Y:S04]  /*11b0*/  STG.E desc[UR4][R12.64+0x200], R17 ;  /* 0x000200110c007986 */ /* 0x0043e8000c101904 */
[----:B------:R-:W2:Y:S04]  /*11c0*/  LDG.E R19, desc[UR4][R6.64+0x400] ;  /* 0x0004000406137981 */ /* 0x000ea8000c1e1900 */
[----:B--2---:R2:W-:Y:S04]  /*11d0*/  STG.E desc[UR4][R12.64+0x400], R19 ;  /* 0x000400130c007986 */ /* 0x0045e8000c101904 */
[----:B------:R-:W3:Y:S04]  /*11e0*/  LDG.E R21, desc[UR4][R6.64+0x600] ;  /* 0x0006000406157981 */ /* 0x000ee8000c1e1900 */
[----:B---3--:R2:W-:Y:S04]  /*11f0*/  STG.E desc[UR4][R12.64+0x600], R21 ;  /* 0x000600150c007986 */ /* 0x0085e8000c101904 */
[----:B------:R-:W3:Y:S04]  /*1200*/  LDG.E R23, desc[UR4][R6.64+0x800] ;  /* 0x0008000406177981 */ /* 0x000ee8000c1e1900 */
[----:B---3--:R2:W-:Y:S04]  /*1210*/  STG.E desc[UR4][R12.64+0x800], R23 ;  /* 0x000800170c007986 */ /* 0x0085e8000c101904 */
[----:B------:R-:W3:Y:S04]  /*1220*/  LDG.E R25, desc[UR4][R6.64+0xa00] ;  /* 0x000a000406197981 */ /* 0x000ee8000c1e1900 */
[----:B---3--:R2:W-:Y:S04]  /*1230*/  STG.E desc[UR4][R12.64+0xa00], R25 ;  /* 0x000a00190c007986 */ /* 0x0085e8000c101904 */
[----:B0-----:R-:W3:Y:S04]  /*1240*/  LDG.E R15, desc[UR4][R6.64+0xc00] ;  /* 0x000c0004060f7981 */ /* 0x001ee8000c1e1900 */
[----:B---3--:R2:W-:Y:S04]  /*1250*/  STG.E desc[UR4][R12.64+0xc00], R15 ;  /* 0x000c000f0c007986 */ /* 0x0085e8000c101904 */
[----:B-1----:R-:W3:Y:S01]  /*1260*/  LDG.E R17, desc[UR4][R6.64+0xe00] ;  /* 0x000e000406117981 */ /* 0x002ee2000c1e1900 */
[----:B------:R-:W-:-:S03]  /*1270*/  IADD3 R10, PT, PT, R10, 0x8, RZ ;  /* 0x000000080a0a7810 */ /* 0x000fc60007ffe0ff */
[----:B---3--:R2:W-:Y:S04]  /*1280*/  STG.E desc[UR4][R12.64+0xe00], R17 ;  /* 0x000e00110c007986 */ /* 0x0085e8000c101904 */
.L_x_33:
[----:B------:R-:W-:Y:S05]  /*1290*/  @!P1 EXIT ;  /* 0x000000000000994d */ /* 0x000fea0003800000 */
[----:B------:R-:W-:Y:S02]  /*12a0*/  ISETP.GE.U32.AND P0, PT, R14, 0x4, PT ;  /* 0x000000040e00780c */ /* 0x000fe40003f06070 */
[----:B------:R-:W-:-:S04]  /*12b0*/  LOP3.LUT R0, R0, 0x3, RZ, 0xc0, !PT ;  /* 0x0000000300007812 */ /* 0x000fc800078ec0ff */
[----:B------:R-:W-:-:S07]  /*12c0*/  ISETP.NE.AND P1, PT, R0, RZ, PT ;  /* 0x000000ff0000720c */ /* 0x000fce0003f25270 */
[----:B------:R-:W-:Y:S06]  /*12d0*/  @!P0 BRA `(.L_x_34) ;  /* 0x0000000000388947 */ /* 0x000fec0003800000 */
[----:B------:R-:W0:Y:S01]  /*12e0*/  LDC.64 R6, c[0x0][0x3a8] ;  /* 0x0000ea00ff067b82 */ /* 0x000e220000000a00 */
[----:B-12---:R-:W-:-:S04]  /*12f0*/  IMAD R12, R10, 0x80, R9 ;  /* 0x000000800a0c7824 */ /* 0x006fc800078e0209 */
[----:B------:R-:W-:-:S04]  /*1300*/  IMAD.IADD R11, R11, 0x1, R12 ;  /* 0x000000010b0b7824 */ /* 0x000fc800078e020c */
[----:B0-----:R-:W-:-:S05]  /*1310*/  IMAD.WIDE R6, R11, 0x4, R6 ;  /* 0x000000040b067825 */ /* 0x001fca00078e0206 */
[----:B------:R-:W2:Y:S01]  /*1320*/  LDG.E R11, desc[UR4][R6.64] ;  /* 0x00000004060b7981 */ /* 0x000ea2000c1e1900 */
[----:B------:R-:W-:-:S05]  /*1330*/  IMAD.WIDE R12, R12, 0x4, R2 ;  /* 0x000000040c0c7825 */ /* 0x000fca00078e0202 */
[----:B--2---:R0:W-:Y:S04]  /*1340*/  STG.E desc[UR4][R12.64], R11 ;  /* 0x0000000b0c007986 */ /* 0x0041e8000c101904 */
[----:B------:R-:W2:Y:S04]  /*1350*/  LDG.E R15, desc[UR4][R6.64+0x200] ;  /* 0x00020004060f7981 */ /* 0x000ea8000c1e1900 */
[----:B--2---:R0:W-:Y:S04]  /*1360*/  STG.E desc[UR4][R12.64+0x200], R15 ;  /* 0x0002000f0c007986 */ /* 0x0041e8000c101904 */
[----:B---3--:R-:W2:Y:S04]  /*1370*/  LDG.E R17, desc[UR4][R6.64+0x400] ;  /* 0x0004000406117981 */ /* 0x008ea8000c1e1900 */
[----:B--2---:R0:W-:Y:S04]  /*1380*/  STG.E desc[UR4][R12.64+0x400], R17 ;  /* 0x000400110c007986 */ /* 0x0041e8000c101904 */
[----:B------:R-:W2:Y:S01]  /*1390*/  LDG.E R19, desc[UR4][R6.64+0x600] ;  /* 0x0006000406137981 */ /* 0x000ea2000c1e1900 */
[----:B------:R-:W-:-:S03]  /*13a0*/  VIADD R10, R10, 0x4 ;  /* 0x000000040a0a7836 */ /* 0x000fc60000000000 */
[----:B--2---:R0:W-:Y:S04]  /*13b0*/  STG.E desc[UR4][R12.64+0x600], R19 ;  /* 0x000600130c007986 */ /* 0x0041e8000c101904 */
.L_x_34:
[----:B------:R-:W-:Y:S05]  /*13c0*/  @!P1 EXIT ;  /* 0x000000000000994d */ /* 0x000fea0003800000 */
[----:B------:R-:W4:Y:S01]  /*13d0*/  LDC.64 R6, c[0x0][0x3a8] ;  /* 0x0000ea00ff067b82 */ /* 0x000f220000000a00 */
[----:B-1----:R-:W-:Y:S01]  /*13e0*/  IADD3 R5, PT, PT, R9, UR6, R8 ;  /* 0x0000000609057c10 */ /* 0x002fe2000fffe008 */
[----:B0-----:R-:W-:Y:S02]  /*13f0*/  IMAD R11, R10, 0x80, R9 ;  /* 0x000000800a0b7824 */ /* 0x001fe400078e0209 */
[----:B------:R-:W-:Y:S01]  /*1400*/  IMAD.MOV R0, RZ, RZ, -R0 ;  /* 0x000000ffff007224 */ /* 0x000fe200078e0a00 */
[----:B------:R-:W-:-:S05]  /*1410*/  IADD3 R5, PT, PT, R5, R4, RZ ;  /* 0x0000000405057210 */ /* 0x000fca0007ffe0ff */
[----:B--2---:R-:W-:-:S07]  /*1420*/  IMAD R13, R10, 0x80, R5 ;  /* 0x000000800a0d7824 */ /* 0x004fce00078e0205 */
.L_x_35:
[----:B0---4-:R-:W-:-:S06]  /*1430*/  IMAD.WIDE R8, R13, 0x4, R6 ;  /* 0x000000040d087825 */ /* 0x011fcc00078e0206 */
[----:B------:R-:W2:Y:S01]  /*1440*/  LDG.E R9, desc[UR4][R8.64] ;  /* 0x0000000408097981 */ /* 0x000ea2000c1e1900 */
[----:B------:R-:W-:Y:S01]  /*1450*/  IADD3 R0, PT, PT, R0, 0x1, RZ ;  /* 0x0000000100007810 */ /* 0x000fe20007ffe0ff */
[----:B------:R-:W-:-:S03]  /*1460*/  IMAD.WIDE R4, R11, 0x4, R2 ;  /* 0x000000040b047825 */ /* 0x000fc600078e0202 */
[----:B------:R-:W-:Y:S02]  /*1470*/  ISETP.NE.AND P0, PT, R0, RZ, PT ;  /* 0x000000ff0000720c */ /* 0x000fe40003f05270 */
[----:B--2---:R0:W-:Y:S11]  /*1480*/  STG.E desc[UR4][R4.64], R9 ;  /* 0x0000000904007986 */ /* 0x0041f6000c101904 */
[----:B------:R-:W-:Y:S05]  /*1490*/  @!P0 EXIT ;  /* 0x000000000000894d */ /* 0x000fea0003800000 */
[----:B------:R-:W-:Y:S02]  /*14a0*/  VIADD R11, R11, 0x80 ;  /* 0x000000800b0b7836 */ /* 0x000fe40000000000 */
[----:B------:R-:W-:Y:S01]  /*14b0*/  VIADD R13, R13, 0x80 ;  /* 0x000000800d0d7836 */ /* 0x000fe20000000000 */
[----:B------:R-:W-:Y:S06]  /*14c0*/  BRA `(.L_x_35) ;  /* 0xfffffffc00d87947 */ /* 0x000fec000383ffff */
.L_x_36:
[----:B------:R-:W-:-:S00]  /*14d0*/  BRA `(.L_x_36) ;  /* 0xfffffffc00fc7947 */ /* 0x000fc0000383ffff */
[----:B------:R-:W-:-:S00]  /*14e0*/  NOP ;  /* 0x0000000000007918 */ /* 0x000fc00000000000 */
        /* <DEDUP_REMOVED lines=9> */
.L_x_66:


//--------------------- .text._ZN3cub18CUB_300001_SM_10006detail9transform16transform_kernelINS2_10policy_hubILb1EN4cuda3std3__45tupleIJN6thrust24THRUST_300001_SM_1000_NS20permutation_iteratorINSB_INSA_6detail15normal_iteratorINSA_10device_ptrIfEEEENSA_17counting_iteratorIiNSA_11use_defaultESI_SI_EEEESJ_EEEEEE10policy1000EiNS7_10__identityESG_JSL_EEEvT0_iT1_T2_DpNS2_10kernel_argIT3_EE --------------------------
	.section	.text._ZN3cub18CUB_300001_SM_10006detail9transform16transform_kernelINS2_10policy_hubILb1EN4cuda3std3__45tupleIJN6thrust24THRUST_300001_SM_1000_NS20permutation_iteratorINSB_INSA_6detail15normal_iteratorINSA_10device_ptrIfEEEENSA_17counting_iteratorIiNSA_11use_defaultESI_SI_EEEESJ_EEEEEE10policy1000EiNS7_10__identityESG_JSL_EEEvT0_iT1_T2_DpNS2_10kernel_argIT3_EE,"ax",@progbits
	.align	128
        .global         _ZN3cub18CUB_300001_SM_10006detail9transform16transform_kernelINS2_10policy_hubILb1EN4cuda3std3__45tupleIJN6thrust24THRUST_300001_SM_1000_NS20permutation_iteratorINSB_INSA_6detail15normal_iteratorINSA_10device_ptrIfEEEENSA_17counting_iteratorIiNSA_11use_defaultESI_SI_EEEESJ_EEEEEE10policy1000EiNS7_10__identityESG_JSL_EEEvT0_iT1_T2_DpNS2_10kernel_argIT3_EE
        .type           _ZN3cub18CUB_300001_SM_10006detail9transform16transform_kernelINS2_10policy_hubILb1EN4cuda3std3__45tupleIJN6thrust24THRUST_300001_SM_1000_NS20permutation_iteratorINSB_INSA_6detail15normal_iteratorINSA_10device_ptrIfEEEENSA_17counting_iteratorIiNSA_11use_defaultESI_SI_EEEESJ_EEEEEE10policy1000EiNS7_10__identityESG_JSL_EEEvT0_iT1_T2_DpNS2_10kernel_argIT3_EE,@function
        .size           _ZN3cub18CUB_300001_SM_10006detail9transform16transform_kernelINS2_10policy_hubILb1EN4cuda3std3__45tupleIJN6thrust24THRUST_300001_SM_1000_NS20permutation_iteratorINSB_INSA_6detail15normal_iteratorINSA_10device_ptrIfEEEENSA_17counting_iteratorIiNSA_11use_defaultESI_SI_EEEESJ_EEEEEE10policy1000EiNS7_10__identityESG_JSL_EEEvT0_iT1_T2_DpNS2_10kernel_argIT3_EE,(.L_x_67 - _ZN3cub18CUB_300001_SM_10006detail9transform16transform_kernelINS2_10policy_hubILb1EN4cuda3std3__45tupleIJN6thrust24THRUST_300001_SM_1000_NS20permutation_iteratorINSB_INSA_6detail15normal_iteratorINSA_10device_ptrIfEEEENSA_17counting_iteratorIiNSA_11use_defaultESI_SI_EEEESJ_EEEEEE10policy1000EiNS7_10__identityESG_JSL_EEEvT0_iT1_T2_DpNS2_10kernel_argIT3_EE)
        .other          _ZN3cub18CUB_300001_SM_10006detail9transform16transform_kernelINS2_10policy_hubILb1EN4cuda3std3__45tupleIJN6thrust24THRUST_300001_SM_1000_NS20permutation_iteratorINSB_INSA_6detail15normal_iteratorINSA_10device_ptrIfEEEENSA_17counting_iteratorIiNSA_11use_defaultESI_SI_EEEESJ_EEEEEE10policy1000EiNS7_10__identityESG_JSL_EEEvT0_iT1_T2_DpNS2_10kernel_argIT3_EE,@"STO_CUDA_ENTRY STV_DEFAULT"
_ZN3cub18CUB_300001_SM_10006detail9transform16transform_kernelINS2_10policy_hubILb1EN4cuda3std3__45tupleIJN6thrust24THRUST_300001_SM_1000_NS20permutation_iteratorINSB_INSA_6detail15normal_iteratorINSA_10device_ptrIfEEEENSA_17counting_iteratorIiNSA_11use_defaultESI_SI_EEEESJ_EEEEEE10policy1000EiNS7_10__identityESG_JSL_EEEvT0_iT1_T2_DpNS2_10kernel_argIT3_EE:
.text._ZN3cub18CUB_300001_SM_10006detail9transform16transform_kernelINS2_10policy_hubILb1EN4cuda3std3__45tupleIJN6thrust24THRUST_300001_SM_1000_NS20permutation_iteratorINSB_INSA_6detail15normal_iteratorINSA_10device_ptrIfEEEENSA_17counting_iteratorIiNSA_11use_defaultESI_SI_EEEESJ_EEEEEE10policy1000EiNS7_10__identityESG_JSL_EEEvT0_iT1_T2_DpNS2_10kernel_argIT3_EE:
[----:B------:R-:W-:Y:S08]  /*0000*/  LDC R1, c[0x0][0x37c] ;  /* 0x0000df00ff017b82 */ /* 0x000ff00000000800 */
[----:B------:R-:W0:Y:S01]  /*0010*/  LDC.64 R4, c[0x0][0x380] ;  /* 0x0000e000ff047b82 */ /* 0x000e220000000a00 */
[----:B------:R-:W1:Y:S01]  /*0020*/  LDCU UR8, c[0x0][0x398] ;  /* 0x00007300ff0877ac */ /* 0x000e620008000800 */
[----:B------:R-:W2:Y:S06]  /*0030*/  LDCU.64 UR6, c[0x0][0x358] ;  /* 0x00006b00ff0677ac */ /* 0x000eac0008000a00 */
[----:B------:R-:W3:Y:S08]  /*0040*/  S2UR UR4, SR_CTAID.X ;  /* 0x00000000000479c3 */ /* 0x000ef00000002500 */
[----:B------:R-:W4:Y:S01]  /*0050*/  LDC.64 R2, c[0x0][0x390] ;  /* 0x0000e400ff027b82 */ /* 0x000f220000000a00 */
[----:B0-----:R-:W-:-:S04]  /*0060*/  IMAD.SHL.U32 R0, R5, 0x80, RZ ;  /* 0x0000008005007824 */ /* 0x001fc800078e00ff */
[----:B---3--:R-:W-:-:S04]  /*0070*/  IMAD R7, R0, UR4, RZ ;  /* 0x0000000400077c24 */ /* 0x008fc8000f8e02ff */
[----:B------:R-:W-:Y:S02]  /*0080*/  IMAD.IADD R9, R4, 0x1, -R7 ;  /* 0x0000000104097824 */ /* 0x000fe400078e0a07 */
[C---:B-1----:R-:W-:Y:S02]  /*0090*/  VIADD R6, R7.reuse, UR8 ;  /* 0x0000000807067c36 */ /* 0x042fe40008000000 */
[----:B----4-:R-:W-:Y:S01]  /*00a0*/  IMAD.WIDE R2, R7, 0x4, R2 ;  /* 0x0000000407027825 */ /* 0x010fe200078e0202 */
[CC--:B------:R-:W-:Y:S02]  /*00b0*/  ISETP.GT.AND P0, PT, R0.reuse, R9.reuse, PT ;  /* 0x000000090000720c */ /* 0x0c0fe40003f04270 */
[----:B------:R-:W-:-:S11]  /*00c0*/  VIMNMX R0, PT, PT, R0, R9, PT ;  /* 0x0000000900007248 */ /* 0x000fd60003fe0100 */
[----:B--2---:R-:W-:Y:S05]  /*00d0*/  @P0 BRA `(.L_x_37) ;  /* 0x0000000800100947 */ /* 0x004fea0003800000 */
[----:B------:R-:W-:-:S13]  /*00e0*/  ISETP.GE.AND P0, PT, R5, 0x1, PT ;  /* 0x000000010500780c */ /* 0x000fda0003f06270 */
[----:B------:R-:W-:Y:S05]  /*00f0*/  @!P0 EXIT ;  /* 0x000000000000894d */ /* 0x000fea0003800000 */
[----:B------:R-:W0:Y:S01]  /*0100*/  LDC R8, c[0x0][0x3a0] ;  /* 0x0000e800ff087b82 */ /* 0x000e220000000800 */
[----:B------:R-:W1:Y:S01]  /*0110*/  S2R R9, SR_TID.X ;  /* 0x0000000000097919 */ /* 0x000e620000002100 */
[C---:B------:R-:W-:Y:S01]  /*0120*/  ISETP.GE.U32.AND P1, PT, R5.reuse, 0x10, PT ;  /* 0x000000100500780c */ /* 0x040fe20003f26070 */
[----:B------:R-:W-:Y:S01]  /*0130*/  HFMA2 R0, -RZ, RZ, 0, 0 ;  /* 0x00000000ff007431 */ /* 0x000fe200000001ff */
[----:B------:R-:W-:-:S04]  /*0140*/  LOP3.LUT R20, R5, 0xf, RZ, 0xc0, !PT ;  /* 0x0000000f05147812 */ /* 0x000fc800078ec0ff */
[----:B------:R-:W-:-:S07]  /*0150*/  ISETP.NE.AND P0, PT, R20, RZ, PT ;  /* 0x000000ff1400720c */ /* 0x000fce0003f05270 */
[----:B------:R-:W-:Y:S06]  /*0160*/  @!P1 BRA `(.L_x_38) ;  /* 0x0000000000e09947 */ /* 0x000fec0003800000 */
[----:B------:R-:W2:Y:S01]  /*0170*/  LDCU.64 UR4, c[0x0][0x3a8] ;  /* 0x00007500ff0477ac */ /* 0x000ea20008000a00 */
[C---:B-1----:R-:W-:Y:S01]  /*0180*/  IMAD.WIDE.U32 R10, R9.reuse, 0x4, R2 ;  /* 0x00000004090a7825 */ /* 0x042fe200078e0002 */
[----:B0-----:R-:W-:Y:S02]  /*0190*/  IADD3 R14, PT, PT, R9, UR8, R8 ;  /* 0x00000008090e7c10 */ /* 0x001fe4000fffe008 */
[----:B------:R-:W-:Y:S01]  /*01a0*/  LOP3.LUT R0, R5, 0x7ffffff0, RZ, 0xc0, !PT ;  /* 0x7ffffff005007812 */ /* 0x000fe200078ec0ff */
[----:B------:R-:W-:Y:S01]  /*01b0*/  VIADD R15, R9, 0x480 ;  /* 0x00000480090f7836 */ /* 0x000fe20000000000 */
[----:B------:R-:W-:Y:S01]  /*01c0*/  IADD3 R10, P1, PT, R10, 0x800, RZ ;  /* 0x000008000a0a7810 */ /* 0x000fe20007f3e0ff */
[----:B------:R-:W-:Y:S02]  /*01d0*/  IMAD.IADD R14, R7, 0x1, R14 ;  /* 0x00000001070e7824 */ /* 0x000fe400078e020e */
[----:B------:R-:W-:Y:S02]  /*01e0*/  IMAD.MOV R16, RZ, RZ, -R0 ;  /* 0x000000ffff107224 */ /* 0x000fe400078e0a00 */
[----:B------:R-:W-:Y:S01]  /*01f0*/  IMAD.X R11, RZ, RZ, R11, P1 ;  /* 0x000000ffff0b7224 */ /* 0x000fe200008e060b */
[----:B------:R-:W-:-:S04]  /*0200*/  IADD3 R4, P1, PT, R2, 0x600, RZ ;  /* 0x0000060002047810 */ /* 0x000fc80007f3e0ff */
[----:B------:R-:W-:Y:S01]  /*0210*/  IADD3.X R5, PT, PT, RZ, R3, RZ, P1, !PT ;  /* 0x00000003ff057210 */ /* 0x000fe20000ffe4ff */
[----:B--2---:R-:W-:-:S04]  /*0220*/  UIADD3 UR4, UP0, UPT, UR4, 0x1000, URZ ;  /* 0x0000100004047890 */ /* 0x004fc8000ff1e0ff */
[----:B------:R-:W-:-:S12]  /*0230*/  UIADD3.X UR5, UPT, UPT, URZ, UR5, URZ, UP0, !UPT ;  /* 0x00000005ff057290 */ /* 0x000fd800087fe4ff */
.L_x_39:
[----:B------:R-:W-:Y:S02]  /*0240*/  IMAD.U32 R12, RZ, RZ, UR4 ;  /* 0x00000004ff0c7e24 */ /* 0x000fe4000f8e00ff */
[----:B------:R-:W-:Y:S02]  /*0250*/  IMAD.U32 R13, RZ, RZ, UR5 ;  /* 0x00000005ff0d7e24 */ /* 0x000fe4000f8e00ff */
[----:B------:R-:W-:-:S05]  /*0260*/  IMAD.WIDE R12, R14, 0x4, R12 ;  /* 0x000000040e0c7825 */ /* 0x000fca00078e020c */
[----:B---3--:R-:W2:Y:S04]  /*0270*/  LDG.E R17, desc[UR6][R12.64+-0x1000] ;  /* 0xfff000060c117981 */ /* 0x008ea8000c1e1900 */
[----:B--2---:R0:W-:Y:S04]  /*0280*/  STG.E desc[UR6][R10.64+-0x800], R17 ;  /* 0xfff800110a007986 */ /* 0x0041e8000c101906 */
[----:B------:R-:W2:Y:S04]  /*0290*/  LDG.E R19, desc[UR6][R12.64+-0xe00] ;  /* 0xfff200060c137981 */ /* 0x000ea8000c1e1900 */
[----:B--2---:R-:W-:Y:S04]  /*02a0*/  STG.E desc[UR6][R10.64+-0x600], R19 ;  /* 0xfffa00130a007986 */ /* 0x004fe8000c101906 */
        /* <DEDUP_REMOVED lines=8> */
[----:B0-----:R-:W5:Y:S04]  /*0330*/  LDG.E R17, desc[UR6][R12.64+-0x400] ;  /* 0xfffc00060c117981 */ /* 0x001f68000c1e1900 */
[----:B-----5:R0:W-:Y:S04]  /*0340*/  STG.E desc[UR6][R10.64+0x400], R17 ;  /* 0x000400110a007986 */ /* 0x0201e8000c101906 */
[----:B------:R-:W5:Y:S04]  /*0350*/  LDG.E R29, desc[UR6][R12.64+-0x200] ;  /* 0xfffe00060c1d7981 */ /* 0x000f68000c1e1900 */
[----:B-----5:R5:W-:Y:S04]  /*0360*/  STG.E desc[UR6][R10.64+0x600], R29 ;  /* 0x0006001d0a007986 */ /* 0x020be8000c101906 */
        /* <DEDUP_REMOVED lines=9> */
[----:B0-----:R-:W4:Y:S04]  /*0400*/  LDG.E R17, desc[UR6][R12.64+0x800] ;  /* 0x000800060c117981 */ /* 0x001f28000c1e1900 */
[----:B----4-:R3:W-:Y:S04]  /*0410*/  STG.E desc[UR6][R18.64], R17 ;  /* 0x0000001112007986 */ /* 0x0107e8000c101906 */
[----:B-----5:R-:W4:Y:S04]  /*0420*/  LDG.E R29, desc[UR6][R12.64+0xa00] ;  /* 0x000a00060c1d7981 */ /* 0x020f28000c1e1900 */
[----:B----4-:R3:W-:Y:S04]  /*0430*/  STG.E desc[UR6][R18.64+0x200], R29 ;  /* 0x0002001d12007986 */ /* 0x0107e8000c101906 */
[----:B-1----:R-:W4:Y:S04]  /*0440*/  LDG.E R21, desc[UR6][R12.64+0xc00] ;  /* 0x000c00060c157981 */ /* 0x002f28000c1e1900 */
[----:B----4-:R3:W-:Y:S04]  /*0450*/  STG.E desc[UR6][R18.64+0x400], R21 ;  /* 0x0004001512007986 */ /* 0x0107e8000c101906 */
[----:B--2---:R-:W2:Y:S01]  /*0460*/  LDG.E R23, desc[UR6][R12.64+0xe00] ;  /* 0x000e00060c177981 */ /* 0x004ea2000c1e1900 */
[----:B------:R-:W-:Y:S01]  /*0470*/  IADD3 R16, PT, PT, R16, 0x10, RZ ;  /* 0x0000001010107810 */ /* 0x000fe20007ffe0ff */
[----:B------:R-:W-:Y:S01]  /*0480*/  VIADD R15, R15, 0x800 ;  /* 0x000008000f0f7836 */ /* 0x000fe20000000000 */
[----:B------:R-:W-:-:S02]  /*0490*/  IADD3 R10, P2, PT, R10, 0x2000, RZ ;  /* 0x000020000a0a7810 */ /* 0x000fc40007f5e0ff */
[----:B------:R-:W-:Y:S02]  /*04a0*/  ISETP.NE.AND P1, PT, R16, RZ, PT ;  /* 0x000000ff1000720c */ /* 0x000fe40003f25270 */
[----:B------:R-:W-:Y:S01]  /*04b0*/  IADD3 R14, PT, PT, R14, 0x800, RZ ;  /* 0x000008000e0e7810 */ /* 0x000fe20007ffe0ff */
[----:B------:R-:W-:Y:S01]  /*04c0*/  IMAD.X R11, RZ, RZ, R11, P2 ;  /* 0x000000ffff0b7224 */ /* 0x000fe200010e060b */
[----:B--2---:R3:W-:Y:S09]  /*04d0*/  STG.E desc[UR6][R18.64+0x600], R23 ;  /* 0x0006001712007986 */ /* 0x0047f2000c101906 */
[----:B------:R-:W-:Y:S05]  /*04e0*/  @P1 BRA `(.L_x_39) ;  /* 0xfffffffc00541947 */ /* 0x000fea000383ffff */
.L_x_38:
[----:B------:R-:W-:Y:S05]  /*04f0*/  @!P0 EXIT ;  /* 0x000000000000894d */ /* 0x000fea0003800000 */
[----:B------:R-:W2:Y:S01]  /*0500*/  LDCU UR4, c[0x0][0x384] ;  /* 0x00007080ff0477ac */ /* 0x000ea20008000800 */
[----:B------:R-:W-:Y:S01]  /*0510*/  ISETP.GE.U32.AND P0, PT, R20, 0x8, PT ;  /* 0x000000081400780c */ /* 0x000fe20003f06070 */
[----:B0-----:R-:W-:Y:S01]  /*0520*/  IMAD.IADD R6, R6, 0x1, R8 ;  /* 0x0000000106067824 */ /* 0x001fe200078e0208 */
[----:B--2---:R-:W-:-:S06]  /*0530*/  ULOP3.LUT UR5, UR4, 0x7, URZ, 0xc0, !UPT ;  /* 0x0000000704057892 */ /* 0x004fcc000f8ec0ff */
[----:B------:R-:W-:-:S05]  /*0540*/  ISETP.NE.AND P1, PT, RZ, UR5, PT ;  /* 0x00000005ff007c0c */ /* 0x000fca000bf25270 */
[----:B------:R-:W-:Y:S08]  /*0550*/  @!P0 BRA `(.L_x_40) ;  /* 0x0000000000588947 */ /* 0x000ff00003800000 */
[----:B------:R-:W0:Y:S01]  /*0560*/  LDC.64 R4, c[0x0][0x3a8] ;  /* 0x0000ea00ff047b82 */ /* 0x000e220000000a00 */
[----:B-1----:R-:W-:-:S05]  /*0570*/  IMAD R11, R0, 0x80, R9 ;  /* 0x00000080000b7824 */ /* 0x002fca00078e0209 */
[----:B------:R-:W-:-:S05]  /*0580*/  IADD3 R13, PT, PT, R6, R11, RZ ;  /* 0x0000000b060d7210 */ /* 0x000fca0007ffe0ff */
        /* <DEDUP_REMOVED lines=17> */
[----:B------:R-:W-:-:S03]  /*06a0*/  VIADD R0, R0, 0x8 ;  /* 0x0000000800007836 */ /* 0x000fc60000000000 */
[----:B---3--:R2:W-:Y:S04]  /*06b0*/  STG.E desc[UR6][R10.64+0xe00], R15 ;  /* 0x000e000f0a007986 */ /* 0x0085e8000c101906 */
.L_x_40:
[----:B------:R-:W-:Y:S05]  /*06c0*/  @!P1 EXIT ;  /* 0x000000000000994d */ /* 0x000fea0003800000 */
[----:B------:R-:W-:Y:S02]  /*06d0*/  UISETP.GE.U32.AND UP0, UPT, UR5, 0x4, UPT ;  /* 0x000000040500788c */ /* 0x000fe4000bf06070 */
[----:B------:R-:W-:-:S06]  /*06e0*/  ULOP3.LUT UR4, UR4, 0x3, URZ, 0xc0, !UPT ;  /* 0x0000000304047892 */ /* 0x000fcc000f8ec0ff */
[----:B------:R-:W-:Y:S01]  /*06f0*/  ISETP.NE.AND P0, PT, RZ, UR4, PT ;  /* 0x00000004ff007c0c */ /* 0x000fe2000bf05270 */
[----:B------:R-:W-:-:S12]  /*0700*/  BRA.U !UP0, `(.L_x_41) ;  /* 0x0000000108387547 */ /* 0x000fd8000b800000 */
[----:B------:R-:W0:Y:S01]  /*0710*/  LDC.64 R4, c[0x0][0x3a8] ;  /* 0x0000ea00ff047b82 */ /* 0x000e220000000a00 */
[----:B-12---:R-:W-:-:S05]  /*0720*/  IMAD R11, R0, 0x80, R9 ;  /* 0x00000080000b7824 */ /* 0x006fca00078e0209 */
        /* <DEDUP_REMOVED lines=12> */
.L_x_41:
[----:B------:R-:W-:Y:S05]  /*07f0*/  @!P0 EXIT ;  /* 0x000000000000894d */ /* 0x000fea0003800000 */
[----:B------:R-:W1:Y:S01]  /*0800*/  LDC R4, c[0x0][0x3a0] ;  /* 0x0000e800ff047b82 */ /* 0x000e620000000800 */
[----:B------:R-:W1:Y:S01]  /*0810*/  LDCU UR5, c[0x0][0x398] ;  /* 0x00007300ff0577ac */ /* 0x000e620008000800 */
[----:B------:R-:W-:-:S06]  /*0820*/  UIADD3 UR4, UPT, UPT, -UR4, URZ, URZ ;  /* 0x000000ff04047290 */ /* 0x000fcc000fffe1ff */
[----:B0-2---:R-:W0:Y:S01]  /*0830*/  LDC.64 R10, c[0x0][0x3a8] ;  /* 0x0000ea00ff0a7b82 */ /* 0x005e220000000a00 */
[----:B-1----:R-:W-:Y:S02]  /*0840*/  IADD3 R4, PT, PT, R9, UR5, R4 ;  /* 0x0000000509047c10 */ /* 0x002fe4000fffe004 */
[----:B------:R-:W-:-:S03]  /*0850*/  LEA R9, R0, R9, 0x7 ;  /* 0x0000000900097211 */ /* 0x000fc600078e38ff */
[----:B------:R-:W-:-:S04]  /*0860*/  IMAD.IADD R7, R7, 0x1, R4 ;  /* 0x0000000107077824 */ /* 0x000fc800078e0204 */
[----:B0-----:R-:W-:-:S07]  /*0870*/  IMAD R13, R0, 0x80, R7 ;  /* 0x00000080000d7824 */ /* 0x001fce00078e0207 */
.L_x_42:
[----:B0-----:R-:W-:-:S06]  /*0880*/  IMAD.WIDE R6, R13, 0x4, R10 ;  /* 0x000000040d067825 */ /* 0x001fcc00078e020a */
[----:B------:R-:W2:Y:S01]  /*0890*/  LDG.E R7, desc[UR6][R6.64] ;  /* 0x0000000606077981 */ /* 0x000ea2000c1e1900 */
[----:B------:R-:W-:Y:S01]  /*08a0*/  IMAD.WIDE R4, R9, 0x4, R2 ;  /* 0x0000000409047825 */ /* 0x000fe200078e0202 */
[----:B------:R-:W-:Y:S01]  /*08b0*/  UIADD3 UR4, UPT, UPT, UR4, 0x1, URZ ;  /* 0x0000000104047890 */ /* 0x000fe2000fffe0ff */
[----:B------:R-:W-:Y:S02]  /*08c0*/  IADD3 R13, PT, PT, R13, 0x80, RZ ;  /* 0x000000800d0d7810 */ /* 0x000fe40007ffe0ff */
[----:B------:R-:W-:Y:S01]  /*08d0*/  VIADD R9, R9, 0x80 ;  /* 0x0000008009097836 */ /* 0x000fe20000000000 */
[----:B------:R-:W-:Y:S01]  /*08e0*/  UISETP.NE.AND UP0, UPT, UR4, URZ, UPT ;  /* 0x000000ff0400728c */ /* 0x000fe2000bf05270 */
[----:B--2---:R0:W-:Y:S08]  /*08f0*/  STG.E desc[UR6][R4.64], R7 ;  /* 0x0000000704007986 */ /* 0x0041f0000c101906 */
[----:B------:R-:W-:Y:S05]  /*0900*/  BRA.U UP0, `(.L_x_42) ;  /* 0xfffffffd00dc7547 */ /* 0x000fea000b83ffff */
[----:B------:R-:W-:Y:S05]  /*0910*/  EXIT ;  /* 0x000000000000794d */ /* 0x000fea0003800000 */
.L_x_37:
[----:B------:R-:W-:-:S13]  /*0920*/  ISETP.GE.AND P0, PT, R5, 0x1, PT ;  /* 0x000000010500780c */ /* 0x000fda0003f06270 */
[----:B------:R-:W-:Y:S05]  /*0930*/  @!P0 EXIT ;  /* 0x000000000000894d */ /* 0x000fea0003800000 */
[----:B------:R-:W0:Y:S01]  /*0940*/  LDCU UR4, c[0x0][0x3a0] ;  /* 0x00007400ff0477ac */ /* 0x000e220008000800 */
[----:B------:R-:W1:Y:S01]  /*0950*/  S2R R4, SR_TID.X ;  /* 0x0000000000047919 */ /* 0x000e620000002100 */
[C---:B------:R-:W-:Y:S01]  /*0960*/  ISETP.GE.U32.AND P0, PT, R5.reuse, 0x8, PT ;  /* 0x000000080500780c */ /* 0x040fe20003f06070 */
[----:B------:R-:W-:Y:S01]  /*0970*/  IMAD.MOV.U32 R7, RZ, RZ, RZ ;  /* 0x000000ffff077224 */ /* 0x000fe200078e00ff */
[----:B------:R-:W-:Y:S01]  /*0980*/  LOP3.LUT R18, R5, 0x7, RZ, 0xc0, !PT ;  /* 0x0000000705127812 */ /* 0x000fe200078ec0ff */
[----:B0-----:R-:W-:-:S10]  /*0990*/  VIADD R6, R6, UR4 ;  /* 0x0000000406067c36 */ /* 0x001fd40008000000 */
[----:B------:R-:W-:Y:S05]  /*09a0*/  @!P0 BRA `(.L_x_43) ;  /* 0x0000000000b48947 */ /* 0x000fea0003800000 */
[----:B------:R-:W0:Y:S01]  /*09b0*/  LDC.64 R8, c[0x0][0x3a8] ;  /* 0x0000ea00ff087b82 */ /* 0x000e220000000a00 */
[----:B------:R-:W-:Y:S02]  /*09c0*/  LOP3.LUT R7, R5, 0x7ffffff8, RZ, 0xc0, !PT ;  /* 0x7ffffff805077812 */ /* 0x000fe400078ec0ff */
[----:B------:R-:W-:-:S07]  /*09d0*/  MOV R14, RZ ;  /* 0x000000ff000e7202 */ /* 0x000fce0000000f00 */
.L_x_46:
[----:B-1----:R-:W-:-:S04]  /*09e0*/  IMAD R5, R14, 0x80, R4 ;  /* 0x000000800e057824 */ /* 0x002fc800078e0204 */
[----:B0-----:R-:W-:Y:S01]  /*09f0*/  IMAD.IADD R11, R6, 0x1, R5 ;  /* 0x00000001060b7824 */ /* 0x001fe200078e0205 */
[----:B------:R-:W-:-:S03]  /*0a00*/  ISETP.GE.AND P0, PT, R5, R0, PT ;  /* 0x000000000500720c */ /* 0x000fc60003f06270 */
[----:B0-----:R-:W-:-:S10]  /*0a10*/  IMAD.WIDE R10, R11, 0x4, R8 ;  /* 0x000000040b0a7825 */ /* 0x001fd400078e0208 */
[----:B------:R-:W2:Y:S01]  /*0a20*/  @!P0 LDG.E R15, desc[UR6][R10.64] ;  /* 0x000000060a0f8981 */ /* 0x000ea2000c1e1900 */
[C---:B------:R-:W-:Y:S01]  /*0a30*/  IADD3 R13, PT, PT, R5.reuse, 0x80, RZ ;  /* 0x00000080050d7810 */ /* 0x040fe20007ffe0ff */
        /* <DEDUP_REMOVED lines=11> */
[----:B0-----:R-:W-:Y:S01]  /*0af0*/  IADD3 R15, PT, PT, R5, 0x200, RZ ;  /* 0x00000200050f7810 */ /* 0x001fe20007ffe0ff */
[----:B--2---:R0:W-:Y:S10]  /*0b00*/  @!P0 STG.E desc[UR6][R12.64+0x200], R21 ;  /* 0x000200150c008986 */ /* 0x0041f4000c101906 */
[----:B------:R-:W2:Y:S01]  /*0b10*/  @!P1 LDG.E R23, desc[UR6][R10.64+0x600] ;  /* 0x000600060a179981 */ /* 0x000ea2000c1e1900 */
[----:B------:R-:W-:Y:S01]  /*0b20*/  ISETP.GE.AND P0, PT, R15, R0, PT ;  /* 0x000000000f00720c */ /* 0x000fe20003f06270 */
[----:B------:R-:W-:-:S02]  /*0b30*/  VIADD R17, R5, 0x280 ;  /* 0x0000028005117836 */ /* 0x000fc40000000000 */
[----:B--2---:R0:W-:Y:S10]  /*0b40*/  @!P1 STG.E desc[UR6][R12.64+0x400], R23 ;  /* 0x000400170c009986 */ /* 0x0041f4000c101906 */
[----:B------:R-:W2:Y:S01]  /*0b50*/  @!P0 LDG.E R15, desc[UR6][R10.64+0x800] ;  /* 0x000800060a0f8981 */ /* 0x000ea2000c1e1900 */
[----:B------:R-:W-:Y:S01]  /*0b60*/  ISETP.GE.AND P1, PT, R17, R0, PT ;  /* 0x000000001100720c */ /* 0x000fe20003f26270 */
[----:B-1----:R-:W-:-:S02]  /*0b70*/  VIADD R19, R5, 0x300 ;  /* 0x0000030005137836 */ /* 0x002fc40000000000 */
[----:B--2---:R0:W-:Y:S10]  /*0b80*/  @!P0 STG.E desc[UR6][R12.64+0x600], R15 ;  /* 0x0006000f0c008986 */ /* 0x0041f4000c101906 */
[----:B------:R-:W2:Y:S01]  /*0b90*/  @!P1 LDG.E R17, desc[UR6][R10.64+0xa00] ;  /* 0x000a00060a119981 */ /* 0x000ea2000c1e1900 */
[----:B------:R-:W-:-:S03]  /*0ba0*/  ISETP.GE.AND P0, PT, R19, R0, PT ;  /* 0x000000001300720c */ /* 0x000fc60003f06270 */
[----:B--2---:R0:W-:Y:S10]  /*0bb0*/  @!P1 STG.E desc[UR6][R12.64+0x800], R17 ;  /* 0x000800110c009986 */ /* 0x0041f4000c101906 */
[----:B------:R-:W2:Y:S01]  /*0bc0*/  @!P0 LDG.E R19, desc[UR6][R10.64+0xc00] ;  /* 0x000c00060a138981 */ /* 0x000ea2000c1e1900 */
[----:B------:R-:W-:Y:S01]  /*0bd0*/  IADD3 R5, PT, PT, R5, 0x380, RZ ;  /* 0x0000038005057810 */ /* 0x000fe20007ffe0ff */
[----:B------:R-:W-:Y:S01]  /*0be0*/  VIADD R14, R14, 0x8 ;  /* 0x000000080e0e7836 */ /* 0x000fe20000000000 */
[----:B------:R-:W-:Y:S04]  /*0bf0*/  BSSY.RECONVERGENT B0, `(.L_x_44) ;  /* 0x0000007000007945 */ /* 0x000fe80003800200 */
[----:B------:R-:W-:Y:S01]  /*0c00*/  ISETP.NE.AND P1, PT, R14, R7, PT ;  /* 0x000000070e00720c */ /* 0x000fe20003f25270 */
[----:B--2---:R0:W-:Y:S01]  /*0c10*/  @!P0 STG.E desc[UR6][R12.64+0xa00], R19 ;  /* 0x000a00130c008986 */ /* 0x0041e2000c101906 */
[----:B------:R-:W-:-:S13]  /*0c20*/  ISETP.GE.AND P0, PT, R5, R0, PT ;  /* 0x000000000500720c */ /* 0x000fda0003f06270 */
[----:B0-----:R-:W-:Y:S05]  /*0c30*/  @P0 BRA `(.L_x_45) ;  /* 0x0000000000080947 */ /* 0x001fea0003800000 */
[----:B------:R-:W2:Y:S04]  /*0c40*/  LDG.E R11, desc[UR6][R10.64+0xe00] ;  /* 0x000e00060a0b7981 */ /* 0x000ea8000c1e1900 */
[----:B--2---:R0:W-:Y:S02]  /*0c50*/  STG.E desc[UR6][R12.64+0xc00], R11 ;  /* 0x000c000b0c007986 */ /* 0x0041e4000c101906 */
.L_x_45:
[----:B------:R-:W-:Y:S05]  /*0c60*/  BSYNC.RECONVERGENT B0 ;  /* 0x0000000000007941 */ /* 0x000fea0003800200 */
.L_x_44:
[----:B------:R-:W-:Y:S05]  /*0c70*/  @P1 BRA `(.L_x_46) ;  /* 0xfffffffc00581947 */ /* 0x000fea000383ffff */
.L_x_43:
[----:B------:R-:W-:-:S13]  /*0c80*/  ISETP.NE.AND P0, PT, R18, RZ, PT ;  /* 0x000000ff1200720c */ /* 0x000fda0003f05270 */
[----:B------:R-:W-:Y:S05]  /*0c90*/  @!P0 EXIT ;  /* 0x000000000000894d */ /* 0x000fea0003800000 */
[----:B------:R-:W0:Y:S01]  /*0ca0*/  LDC R5, c[0x0][0x384] ;  /* 0x0000e100ff057b82 */ /* 0x000e220000000800 */
[----:B------:R-:W-:Y:S02]  /*0cb0*/  ISETP.GE.U32.AND P0, PT, R18, 0x4, PT ;  /* 0x000000041200780c */ /* 0x000fe40003f06070 */
[----:B0-----:R-:W-:-:S11]  /*0cc0*/  LOP3.LUT R12, R5, 0x3, RZ, 0xc0, !PT ;  /* 0x00000003050c7812 */ /* 0x001fd600078ec0ff */
[----:B------:R-:W-:Y:S05]  /*0cd0*/  @!P0 BRA `(.L_x_47) ;  /* 0x0000000000848947 */ /* 0x000fea0003800000 */
[----:B------:R-:W0:Y:S01]  /*0ce0*/  LDC.64 R8, c[0x0][0x3a8] ;  /* 0x0000ea00ff087b82 */ /* 0x000e220000000a00 */
[----:B-1----:R-:W-:Y:S01]  /*0cf0*/  IMAD R17, R7, 0x80, R4 ;  /* 0x0000008007117824 */ /* 0x002fe200078e0204 */
[----:B------:R-:W-:Y:S03]  /*0d00*/  BSSY.RECONVERGENT B0, `(.L_x_48) ;  /* 0x000000e000007945 */ /* 0x000fe60003800200 */
[C---:B------:R-:W-:Y:S01]  /*0d10*/  VIADD R13, R17.reuse, 0x100 ;  /* 0x00000100110d7836 */ /* 0x040fe20000000000 */
[CC--:B------:R-:W-:Y:S01]  /*0d20*/  ISETP.GE.AND P0, PT, R17.reuse, R0.reuse, PT ;  /* 0x000000001100720c */ /* 0x0c0fe20003f06270 */
[C---:B------:R-:W-:Y:S01]  /*0d30*/  VIADD R15, R17.reuse, 0x180 ;  /* 0x00000180110f7836 */ /* 0x040fe20000000000 */
[----:B------:R-:W-:Y:S02]  /*0d40*/  IADD3 R11, PT, PT, R17, 0x80, RZ ;  /* 0x00000080110b7810 */ /* 0x000fe40007ffe0ff */
[----:B------:R-:W-:-:S02]  /*0d50*/  ISETP.GE.AND P2, PT, R13, R0, PT ;  /* 0x000000000d00720c */ /* 0x000fc40003f46270 */
[-C--:B------:R-:W-:Y:S02]  /*0d60*/  ISETP.GE.AND P1, PT, R11, R0.reuse, PT ;  /* 0x000000000b00720c */ /* 0x080fe40003f26270 */
[----:B------:R-:W-:Y:S02]  /*0d70*/  IADD3 R11, PT, PT, R6, R17, RZ ;  /* 0x00000011060b7210 */ /* 0x000fe40007ffe0ff */
[----:B------:R-:W-:-:S03]  /*0d80*/  ISETP.GE.AND P3, PT, R15, R0, PT ;  /* 0x000000000f00720c */ /* 0x000fc60003f66270 */
[----:B0-----:R-:W-:-:S04]  /*0d90*/  IMAD.WIDE R8, R11, 0x4, R8 ;  /* 0x000000040b087825 */ /* 0x001fc800078e0208 */
[----:B------:R-:W-:Y:S01]  /*0da0*/  IMAD.WIDE R10, R17, 0x4, R2 ;  /* 0x00000004110a7825 */ /* 0x000fe200078e0202 */
[----:B------:R-:W-:Y:S06]  /*0db0*/  @P0 BRA `(.L_x_49) ;  /* 0x0000000000080947 */ /* 0x000fec0003800000 */
[----:B------:R-:W2:Y:S04]  /*0dc0*/  LDG.E R13, desc[UR6][R8.64] ;  /* 0x00000006080d7981 */ /* 0x000ea8000c1e1900 */
[----:B--2---:R0:W-:Y:S02]  /*0dd0*/  STG.E desc[UR6][R10.64], R13 ;  /* 0x0000000d0a007986 */ /* 0x0041e4000c101906 */
.L_x_49:
[----:B------:R-:W-:Y:S05]  /*0de0*/  BSYNC.RECONVERGENT B0 ;  /* 0x0000000000007941 */ /* 0x000fea0003800200 */
.L_x_48:
[----:B------:R-:W-:Y:S04]  /*0df0*/  BSSY.RECONVERGENT B0, `(.L_x_50) ;  /* 0x0000004000007945 */ /* 0x000fe80003800200 */
[----:B------:R-:W-:Y:S05]  /*0e00*/  @P1 BRA `(.L_x_51) ;  /* 0x0000000000081947 */ /* 0x000fea0003800000 */
[----:B0-----:R-:W2:Y:S04]  /*0e10*/  LDG.E R13, desc[UR6][R8.64+0x200] ;  /* 0x00020006080d7981 */ /* 0x001ea8000c1e1900 */
[----:B--2---:R1:W-:Y:S02]  /*0e20*/  STG.E desc[UR6][R10.64+0x200], R13 ;  /* 0x0002000d0a007986 */ /* 0x0043e4000c101906 */
.L_x_51:
[----:B------:R-:W-:Y:S05]  /*0e30*/  BSYNC.RECONVERGENT B0 ;  /* 0x0000000000007941 */ /* 0x000fea0003800200 */
.L_x_50:
[----:B------:R-:W-:Y:S04]  /*0e40*/  BSSY.RECONVERGENT B0, `(.L_x_52) ;  /* 0x0000004000007945 */ /* 0x000fe80003800200 */
[----:B------:R-:W-:Y:S05]  /*0e50*/  @P2 BRA `(.L_x_53) ;  /* 0x0000000000082947 */ /* 0x000fea0003800000 */
[----:B01----:R-:W2:Y:S04]  /*0e60*/  LDG.E R13, desc[UR6][R8.64+0x400] ;  /* 0x00040006080d7981 */ /* 0x003ea8000c1e1900 */
[----:B--2---:R2:W-:Y:S02]  /*0e70*/  STG.E desc[UR6][R10.64+0x400], R13 ;  /* 0x0004000d0a007986 */ /* 0x0045e4000c101906 */
.L_x_53:
[----:B------:R-:W-:Y:S05]  /*0e80*/  BSYNC.RECONVERGENT B0 ;  /* 0x0000000000007941 */ /* 0x000fea0003800200 */
.L_x_52:
[----:B------:R-:W-:Y:S04]  /*0e90*/  BSSY.RECONVERGENT B0, `(.L_x_54) ;  /* 0x0000004000007945 */ /* 0x000fe80003800200 */
[----:B------:R-:W-:Y:S05]  /*0ea0*/  @P3 BRA `(.L_x_55) ;  /* 0x0000000000083947 */ /* 0x000fea0003800000 */
[----:B------:R-:W3:Y:S04]  /*0eb0*/  LDG.E R9, desc[UR6][R8.64+0x600] ;  /* 0x0006000608097981 */ /* 0x000ee8000c1e1900 */
[----:B---3--:R3:W-:Y:S02]  /*0ec0*/  STG.E desc[UR6][R10.64+0x600], R9 ;  /* 0x000600090a007986 */ /* 0x0087e4000c101906 */
.L_x_55:
[----:B------:R-:W-:Y:S05]  /*0ed0*/  BSYNC.RECONVERGENT B0 ;  /* 0x0000000000007941 */ /* 0x000fea0003800200 */
.L_x_54:
[----:B------:R-:W-:-:S07]  /*0ee0*/  VIADD R7, R7, 0x4 ;  /* 0x0000000407077836 */ /* 0x000fce0000000000 */
.L_x_47:
[----:B------:R-:W-:-:S13]  /*0ef0*/  ISETP.NE.AND P0, PT, R12, RZ, PT ;  /* 0x000000ff0c00720c */ /* 0x000fda0003f05270 */
[----:B------:R-:W-:Y:S05]  /*0f00*/  @!P0 EXIT ;  /* 0x000000000000894d */ /* 0x000fea0003800000 */
[----:B------:R-:W-:-:S13]  /*0f10*/  ISETP.NE.AND P0, PT, R12, 0x1, PT ;  /* 0x000000010c00780c */ /* 0x000fda0003f05270 */
[----:B------:R-:W-:Y:S05]  /*0f20*/  @!P0 BRA `(.L_x_56) ;  /* 0x00000000004c8947 */ /* 0x000fea0003800000 */
[----:B---3--:R-:W3:Y:S01]  /*0f30*/  LDC.64 R8, c[0x0][0x3a8] ;  /* 0x0000ea00ff087b82 */ /* 0x008ee20000000a00 */
[----:B012---:R-:W-:Y:S01]  /*0f40*/  IMAD R13, R7, 0x80, R4 ;  /* 0x00000080070d7824 */ /* 0x007fe200078e0204 */
[----:B------:R-:W-:Y:S04]  /*0f50*/  BSSY.RECONVERGENT B0, `(.L_x_57) ;  /* 0x000000a000007945 */ /* 0x000fe80003800200 */
[C---:B------:R-:W-:Y:S02]  /*0f60*/  ISETP.GE.AND P0, PT, R13.reuse, R0, PT ;  /* 0x000000000d00720c */ /* 0x040fe40003f06270 */
[----:B------:R-:W-:-:S04]  /*0f70*/  IADD3 R11, PT, PT, R13, 0x80, RZ ;  /* 0x000000800d0b7810 */ /* 0x000fc80007ffe0ff */
[----:B------:R-:W-:Y:S01]  /*0f80*/  ISETP.GE.AND P1, PT, R11, R0, PT ;  /* 0x000000000b00720c */ /* 0x000fe20003f26270 */
[----:B------:R-:W-:-:S04]  /*0f90*/  IMAD.IADD R11, R6, 0x1, R13 ;  /* 0x00000001060b7824 */ /* 0x000fc800078e020d */
[----:B---3--:R-:W-:-:S04]  /*0fa0*/  IMAD.WIDE R8, R11, 0x4, R8 ;  /* 0x000000040b087825 */ /* 0x008fc800078e0208 */
[----:B------:R-:W-:Y:S01]  /*0fb0*/  IMAD.WIDE R10, R13, 0x4, R2 ;  /* 0x000000040d0a7825 */ /* 0x000fe200078e0202 */
[----:B------:R-:W-:Y:S06]  /*0fc0*/  @P0 BRA `(.L_x_58) ;  /* 0x0000000000080947 */ /* 0x000fec0003800000 */
[----:B------:R-:W2:Y:S04]  /*0fd0*/  LDG.E R13, desc[UR6][R8.64] ;  /* 0x00000006080d7981 */ /* 0x000ea8000c1e1900 */
[----:B--2---:R0:W-:Y:S02]  /*0fe0*/  STG.E desc[UR6][R10.64], R13 ;  /* 0x0000000d0a007986 */ /* 0x0041e4000c101906 */
.L_x_58:
[----:B------:R-:W-:Y:S05]  /*0ff0*/  BSYNC.RECONVERGENT B0 ;  /* 0x0000000000007941 */ /* 0x000fea0003800200 */
.L_x_57:
[----:B------:R-:W-:Y:S04]  /*1000*/  BSSY.RECONVERGENT B0, `(.L_x_59) ;  /* 0x0000004000007945 */ /* 0x000fe80003800200 */
[----:B------:R-:W-:Y:S05]  /*1010*/  @P1 BRA `(.L_x_60) ;  /* 0x0000000000081947 */ /* 0x000fea0003800000 */
[----:B------:R-:W2:Y:S04]  /*1020*/  LDG.E R9, desc[UR6][R8.64+0x200] ;  /* 0x0002000608097981 */ /* 0x000ea8000c1e1900 */
[----:B--2---:R1:W-:Y:S02]  /*1030*/  STG.E desc[UR6][R10.64+0x200], R9 ;  /* 0x000200090a007986 */ /* 0x0043e4000c101906 */
.L_x_60:
[----:B------:R-:W-:Y:S05]  /*1040*/  BSYNC.RECONVERGENT B0 ;  /* 0x0000000000007941 */ /* 0x000fea0003800200 */
.L_x_59:
[----:B------:R-:W-:-:S07]  /*1050*/  VIADD R7, R7, 0x2 ;  /* 0x0000000207077836 */ /* 0x000fce0000000000 */
.L_x_56:
[----:B------:R-:W-:-:S04]  /*1060*/  LOP3.LUT R5, R5, 0x1, RZ, 0xc0, !PT ;  /* 0x0000000105057812 */ /* 0x000fc800078ec0ff */
[----:B------:R-:W-:-:S13]  /*1070*/  ISETP.NE.U32.AND P0, PT, R5, 0x1, PT ;  /* 0x000000010500780c */ /* 0x000fda0003f05070 */
[----:B------:R-:W-:Y:S05]  /*1080*/  @P0 EXIT ;  /* 0x000000000000094d */ /* 0x000fea0003800000 */
[----:B-1-3--:R-:W-:-:S04]  /*1090*/  LEA R9, R7, R4, 0x7 ;  /* 0x0000000407097211 */ /* 0x00afc800078e38ff */
[----:B------:R-:W-:-:S13]  /*10a0*/  ISETP.GE.AND P0, PT, R9, R0, PT ;  /* 0x000000000900720c */ /* 0x000fda0003f06270 */
[----:B------:R-:W-:Y:S05]  /*10b0*/  @P0 EXIT ;  /* 0x000000000000094d */ /* 0x000fea0003800000 */
[----:B------:R-:W1:Y:S01]  /*10c0*/  LDC.64 R4, c[0x0][0x3a8] ;  /* 0x0000ea00ff047b82 */ /* 0x000e620000000a00 */
[----:B------:R-:W-:-:S04]  /*10d0*/  IMAD.IADD R7, R6, 0x1, R9 ;  /* 0x0000000106077824 */ /* 0x000fc800078e0209 */
[----:B-1----:R-:W-:-:S06]  /*10e0*/  IMAD.WIDE R4, R7, 0x4, R4 ;  /* 0x0000000407047825 */ /* 0x002fcc00078e0204 */
[----:B------:R-:W3:Y:S01]  /*10f0*/  LDG.E R5, desc[UR6][R4.64] ;  /* 0x0000000604057981 */ /* 0x000ee2000c1e1900 */
[----:B------:R-:W-:-:S05]  /*1100*/  IMAD.WIDE R2, R9, 0x4, R2 ;  /* 0x0000000409027825 */ /* 0x000fca00078e0202 */
[----:B---3--:R-:W-:Y:S01]  /*1110*/  STG.E desc[UR6][R2.64], R5 ;  /* 0x0000000502007986 */ /* 0x008fe2000c101906 */
[----:B------:R-:W-:Y:S05]  /*1120*/  EXIT ;  /* 0x000000000000794d */ /* 0x000fea0003800000 */
.L_x_61:
        /* <DEDUP_REMOVED lines=13> */
.L_x_67:


//--------------------- .text._ZN3cub18CUB_300001_SM_10006detail8for_each13static_kernelINS2_12policy_hub_t12policy_500_tEmN6thrust24THRUST_300001_SM_1000_NS8cuda_cub20__uninitialized_fill7functorINS7_10device_ptrIfEEfEEEEvT0_T1_ --------------------------
	.section	.text._ZN3cub18CUB_300001_SM_10006detail8for_each13static_kernelINS2_12policy_hub_t12policy_500_tEmN6thrust24THRUST_300001_SM_1000_NS8cuda_cub20__uninitialized_fill7functorINS7_10device_ptrIfEEfEEEEvT0_T1_,"ax",@progbits
	.align	128
        .global         _ZN3cub18CUB_300001_SM_10006detail8for_each13static_kernelINS2_12policy_hub_t12policy_500_tEmN6thrust24THRUST_300001_SM_1000_NS8cuda_cub20__uninitialized_fill7functorINS7_10device_ptrIfEEfEEEEvT0_T1_
        .type           _ZN3cub18CUB_300001_SM_10006detail8for_each13static_kernelINS2_12policy_hub_t12policy_500_tEmN6thrust24THRUST_300001_SM_1000_NS8cuda_cub20__uninitialized_fill7functorINS7_10device_ptrIfEEfEEEEvT0_T1_,@function
        .size           _ZN3cub18CUB_300001_SM_10006detail8for_each13static_kernelINS2_12policy_hub_t12policy_500_tEmN6thrust24THRUST_300001_SM_1000_NS8cuda_cub20__uninitialized_fill7functorINS7_10device_ptrIfEEfEEEEvT0_T1_,(.L_x_68 - _ZN3cub18CUB_300001_SM_10006detail8for_each13static_kernelINS2_12policy_hub_t12policy_500_tEmN6thrust24THRUST_300001_SM_1000_NS8cuda_cub20__uninitialized_fill7functorINS7_10device_ptrIfEEfEEEEvT0_T1_)
        .other          _ZN3cub18CUB_300001_SM_10006detail8for_each13static_kernelINS2_12policy_hub_t12policy_500_tEmN6thrust24THRUST_300001_SM_1000_NS8cuda_cub20__uninitialized_fill7functorINS7_10device_ptrIfEEfEEEEvT0_T1_,@"STO_CUDA_ENTRY STV_DEFAULT"
_ZN3cub18CUB_300001_SM_10006detail8for_each13static_kernelINS2_12policy_hub_t12policy_500_tEmN6thrust24THRUST_300001_SM_1000_NS8cuda_cub20__uninitialized_fill7functorINS7_10device_ptrIfEEfEEEEvT0_T1_:
.text._ZN3cub18CUB_300001_SM_10006detail8for_each13static_kernelINS2_12policy_hub_t12policy_500_tEmN6thrust24THRUST_300001_SM_1000_NS8cuda_cub20__uninitialized_fill7functorINS7_10device_ptrIfEEfEEEEvT0_T1_:
[----:B------:R-:W-:Y:S08]  /*0000*/  LDC R1, c[0x0][0x37c] ;  /* 0x0000df00ff017b82 */ /* 0x000ff00000000800 */
[----:B------:R-:W0:Y:S01]  /*0010*/  S2UR UR4, SR_CTAID.X ;  /* 0x00000000000479c3 */ /* 0x000e220000002500 */
[----:B------:R-:W1:Y:S01]  /*0020*/  LDCU.64 UR6, c[0x0][0x380] ;  /* 0x00007000ff0677ac */ /* 0x000e620008000a00 */
[----:B------:R-:W2:Y:S01]  /*0030*/  LDCU.64 UR8, c[0x0][0x358] ;  /* 0x00006b00ff0877ac */ /* 0x000ea20008000a00 */
[----:B0-----:R-:W-:-:S04]  /*0040*/  UIMAD.WIDE.U32 UR4, UR4, 0x200, URZ ;  /* 0x00000200040478a5 */ /* 0x001fc8000f8e00ff */
[----:B-1----:R-:W-:-:S04]  /*0050*/  UIADD3 UR6, UP0, UPT, -UR4, UR6, URZ ;  /* 0x0000000604067290 */ /* 0x002fc8000ff1e1ff */
[----:B------:R-:W-:Y:S02]  /*0060*/  UIADD3.X UR7, UPT, UPT, ~UR5, UR7, URZ, UP0, !UPT ;  /* 0x0000000705077290 */ /* 0x000fe400087fe5ff */
[----:B------:R-:W-:-:S04]  /*0070*/  UISETP.GE.U32.AND UP0, UPT, UR6, 0x200, UPT ;  /* 0x000002000600788c */ /* 0x000fc8000bf06070 */
[----:B------:R-:W-:-:S09]  /*0080*/  UISETP.GE.U32.AND.EX UP0, UPT, UR7, URZ, UPT, UP0 ;  /* 0x000000ff0700728c */ /* 0x000fd2000bf06100 */
[----:B--2---:R-:W-:Y:S05]  /*0090*/  BRA.U !UP0, `(.L_x_62) ;  /* 0x0000000108287547 */ /* 0x004fea000b800000 */
[----:B------:R-:W0:Y:S01]  /*00a0*/  S2R R0, SR_TID.X ;  /* 0x0000000000007919 */ /* 0x000e220000002100 */
[----:B------:R-:W1:Y:S01]  /*00b0*/  LDCU.64 UR6, c[0x0][0x388] ;  /* 0x00007100ff0677ac */ /* 0x000e620008000a00 */
[----:B------:R-:W2:Y:S01]  /*00c0*/  LDC R5, c[0x0][0x390] ;  /* 0x0000e400ff057b82 */ /* 0x000ea20000000800 */
[----:B0-----:R-:W-:-:S05]  /*00d0*/  IADD3 R0, P0, PT, R0, UR4, RZ ;  /* 0x0000000400007c10 */ /* 0x001fca000ff1e0ff */
[----:B------:R-:W-:Y:S01]  /*00e0*/  IMAD.X R3, RZ, RZ, UR5, P0 ;  /* 0x00000005ff037e24 */ /* 0x000fe200080e06ff */
[----:B-1----:R-:W-:-:S04]  /*00f0*/  LEA R2, P0, R0, UR6, 0x2 ;  /* 0x0000000600027c11 */ /* 0x002fc8000f8010ff */
[----:B------:R-:W-:-:S05]  /*0100*/  LEA.HI.X R3, R0, UR7, R3, 0x2, P0 ;  /* 0x0000000700037c11 */ /* 0x000fca00080f1403 */
[----:B--2---:R-:W-:Y:S04]  /*0110*/  STG.E desc[UR8][R2.64], R5 ;  /* 0x0000000502007986 */ /* 0x004fe8000c101908 */
[----:B------:R-:W-:Y:S01]  /*0120*/  STG.E desc[UR8][R2.64+0x400], R5 ;  /* 0x0004000502007986 */ /* 0x000fe2000c101908 */
[----:B------:R-:W-:Y:S05]  /*0130*/  EXIT ;  /* 0x000000000000794d */ /* 0x000fea0003800000 */
.L_x_62:
[----:B------:R-:W0:Y:S01]  /*0140*/  S2R R0, SR_TID.X ;  /* 0x0000000000007919 */ /* 0x000e220000002100 */
[----:B------:R-:W-:Y:S01]  /*0150*/  IMAD.U32 R2, RZ, RZ, UR7 ;  /* 0x00000007ff027e24 */ /* 0x000fe2000f8e00ff */
[----:B------:R-:W1:Y:S01]  /*0160*/  LDCU.64 UR10, c[0x0][0x388] ;  /* 0x00007100ff0a77ac */ /* 0x000e620008000a00 */
[----:B------:R-:W-:Y:S01]  /*0170*/  IMAD.U32 R4, RZ, RZ, UR7 ;  /* 0x00000007ff047e24 */ /* 0x000fe2000f8e00ff */
[----:B0-----:R-:W-:-:S04]  /*0180*/  ISETP.LT.U32.AND P0, PT, R0, UR6, PT ;  /* 0x0000000600007c0c */ /* 0x001fc8000bf01070 */
[----:B------:R-:W-:Y:S01]  /*0190*/  ISETP.GT.U32.AND.EX P0, PT, R2, RZ, PT, P0 ;  /* 0x000000ff0200720c */ /* 0x000fe20003f04100 */
[C---:B------:R-:W-:Y:S01]  /*01a0*/  VIADD R2, R0.reuse, 0x100 ;  /* 0x0000010000027836 */ /* 0x040fe20000000000 */
[----:B------:R-:W-:-:S04]  /*01b0*/  IADD3 R0, P2, PT, R0, UR4, RZ ;  /* 0x0000000400007c10 */ /* 0x000fc8000ff5e0ff */
[----:B------:R-:W-:Y:S01]  /*01c0*/  ISETP.LT.U32.AND P1, PT, R2, UR6, PT ;  /* 0x0000000602007c0c */ /* 0x000fe2000bf21070 */
[----:B------:R-:W-:Y:S01]  /*01d0*/  IMAD.X R3, RZ, RZ, UR5, P2 ;  /* 0x00000005ff037e24 */ /* 0x000fe200090e06ff */
[----:B-1----:R-:W-:Y:S02]  /*01e0*/  LEA R2, P2, R0, UR10, 0x2 ;  /* 0x0000000a00027c11 */ /* 0x002fe4000f8410ff */
[----:B------:R-:W-:Y:S02]  /*01f0*/  ISETP.GT.U32.AND.EX P1, PT, R4, RZ, PT, P1 ;  /* 0x000000ff0400720c */ /* 0x000fe40003f24110 */
[----:B------:R-:W-:Y:S01]  /*0200*/  LEA.HI.X R3, R0, UR11, R3, 0x2, P2 ;  /* 0x0000000b00037c11 */ /* 0x000fe200090f1403 */
[----:B------:R-:W0:Y:S04]  /*0210*/  @P0 LDC R5, c[0x0][0x390] ;  /* 0x0000e400ff050b82 */ /* 0x000e280000000800 */
[----:B0-----:R0:W-:Y:S06]  /*0220*/  @P0 STG.E desc[UR8][R2.64], R5 ;  /* 0x0000000502000986 */ /* 0x0011ec000c101908 */
[----:B------:R-:W-:Y:S05]  /*0230*/  @!P1 EXIT ;  /* 0x000000000000994d */ /* 0x000fea0003800000 */
[----:B0-----:R-:W0:Y:S02]  /*0240*/  LDC R5, c[0x0][0x390] ;  /* 0x0000e400ff057b82 */ /* 0x001e240000000800 */
[----:B0-----:R-:W-:Y:S01]  /*0250*/  STG.E desc[UR8][R2.64+0x400], R5 ;  /* 0x0004000502007986 */ /* 0x001fe2000c101908 */
[----:B------:R-:W-:Y:S05]  /*0260*/  EXIT ;  /* 0x000000000000794d */ /* 0x000fea0003800000 */
.L_x_63:
        /* <DEDUP_REMOVED lines=9> */
.L_x_68:


//--------------------- .text._ZN3cub18CUB_300001_SM_10006detail11EmptyKernelIvEEvv --------------------------
	.section	.text._ZN3cub18CUB_300001_SM_10006detail11EmptyKernelIvEEvv,"ax",@progbits
	.align	128
        .global         _ZN3cub18CUB_300001_SM_10006detail11EmptyKernelIvEEvv
        .type           _ZN3cub18CUB_300001_SM_10006detail11EmptyKernelIvEEvv,@function
        .size           _ZN3cub18CUB_300001_SM_10006detail11EmptyKernelIvEEvv,(.L_x_69 - _ZN3cub18CUB_300001_SM_10006detail11EmptyKernelIvEEvv)
        .other          _ZN3cub18CUB_300001_SM_10006detail11EmptyKernelIvEEvv,@"STO_CUDA_ENTRY STV_DEFAULT"
_ZN3cub18CUB_300001_SM_10006detail11EmptyKernelIvEEvv:
.text._ZN3cub18CUB_300001_SM_10006detail11EmptyKernelIvEEvv:
[----:B------:R-:W-:Y:S01]  /*0000*/  LDC R1, c[0x0][0x37c] ;  /* 0x0000df00ff017b82 */ /* 0x000fe20000000800 */
[----:B------:R-:W-:Y:S05]  /*0010*/  EXIT ;  /* 0x000000000000794d */ /* 0x000fea0003800000 */
.L_x_64:
        /* <DEDUP_REMOVED lines=14> */
.L_x_69:


//--------------------- .text._Z15transposeMatrixPKfPf --------------------------
	.section	.text._Z15transposeMatrixPKfPf,"ax",@progbits
	.align	128
        .global         _Z15transposeMatrixPKfPf
        .type           _Z15transposeMatrixPKfPf,@function
        .size           _Z15transposeMatrixPKfPf,(.L_x_70 - _Z15transposeMatrixPKfPf)
        .other          _Z15transposeMatrixPKfPf,@"STO_CUDA_ENTRY STV_DEFAULT"
_Z15transposeMatrixPKfPf:
.text._Z15transposeMatrixPKfPf:
[----:B------:R-:W-:Y:S01]  /*0000*/  LDC R1, c[0x0][0x37c] ;  /* 0x0000df00ff017b82 */ /* 0x000fe20000000800 */
[----:B------:R-:W0:Y:S07]  /*0010*/  S2R R2, SR_TID.Y ;  /* 0x0000000000027919 */ /* 0x000e2e0000002200 */
[----:B------:R-:W1:Y:S01]  /*0020*/  LDC R0, c[0x0][0x360] ;  /* 0x0000d800ff007b82 */ /* 0x000e620000000800 */
[----:B------:R-:W1:Y:S07]  /*0030*/  S2R R3, SR_TID.X ;  /* 0x0000000000037919 */ /* 0x000e6e0000002100 */
[----:B------:R-:W0:Y:S08]  /*0040*/  S2UR UR5, SR_CTAID.Y ;  /* 0x00000000000579c3 */ /* 0x000e300000002600 */
[----:B------:R-:W0:Y:S08]  /*0050*/  LDC R7, c[0x0][0x364] ;  /* 0x0000d900ff077b82 */ /* 0x000e300000000800 */
[----:B------:R-:W1:Y:S01]  /*0060*/  S2UR UR4, SR_CTAID.X ;  /* 0x00000000000479c3 */ /* 0x000e620000002500 */
[----:B0-----:R-:W-:-:S05]  /*0070*/  IMAD R7, R7, UR5, R2 ;  /* 0x0000000507077c24 */ /* 0x001fca000f8e0202 */
[----:B------:R-:W-:Y:S01]  /*0080*/  ISETP.GT.U32.AND P0, PT, R7, 0x3e7, PT ;  /* 0x000003e70700780c */ /* 0x000fe20003f04070 */
[----:B-1----:R-:W-:-:S05]  /*0090*/  IMAD R0, R0, UR4, R3 ;  /* 0x0000000400007c24 */ /* 0x002fca000f8e0203 */
[----:B------:R-:W-:-:S13]  /*00a0*/  ISETP.GT.OR P0, PT, R0, 0x3e7, P0 ;  /* 0x000003e70000780c */ /* 0x000fda0000704670 */
[----:B------:R-:W-:Y:S05]  /*00b0*/  @P0 EXIT ;  /* 0x000000000000094d */ /* 0x000fea0003800000 */
[----:B------:R-:W0:Y:S01]  /*00c0*/  LDC.64 R2, c[0x0][0x380] ;  /* 0x0000e000ff027b82 */ /* 0x000e220000000a00 */
[----:B------:R-:W1:Y:S01]  /*00d0*/  LDCU.64 UR4, c[0x0][0x358] ;  /* 0x00006b00ff0477ac */ /* 0x000e620008000a00 */
[----:B------:R-:W-:-:S04]  /*00e0*/  IMAD R5, R7, 0x3e8, R0 ;  /* 0x000003e807057824 */ /* 0x000fc800078e0200 */
[----:B0-----:R-:W-:Y:S02]  /*00f0*/  IMAD.WIDE R2, R5, 0x4, R2 ;  /* 0x0000000405027825 */ /* 0x001fe400078e0202 */
[----:B------:R-:W0:Y:S04]  /*0100*/  LDC.64 R4, c[0x0][0x388] ;  /* 0x0000e200ff047b82 */ /* 0x000e280000000a00 */
[----:B-1----:R-:W2:Y:S01]  /*0110*/  LDG.E R3, desc[UR4][R2.64] ;  /* 0x0000000402037981 */ /* 0x002ea2000c1e1900 */
[----:B------:R-:W-:-:S04]  /*0120*/  IMAD R7, R0, 0x3e8, R7 ;  /* 0x000003e800077824 */ /* 0x000fc800078e0207 */
[----:B0-----:R-:W-:-:S05]  /*0130*/  IMAD.WIDE R4, R7, 0x4, R4 ;  /* 0x0000000407047825 */ /* 0x001fca00078e0204 */
[----:B--2---:R-:W-:Y:S01]  /*0140*/  STG.E desc[UR4][R4.64], R3 ;  /* 0x0000000304007986 */ /* 0x004fe2000c101904 */
[----:B------:R-:W-:Y:S05]  /*0150*/  EXIT ;  /* 0x000000000000794d */ /* 0x000fea0003800000 */
.L_x_65:
        /* <DEDUP_REMOVED lines=10> */
.L_x_70:


//--------------------- .nv.shared.reserved.0     --------------------------
	.section	.nv.shared.reserved.0,"aw",@nobits
	.weak		__nv_reservedSMEM_offset_0_alias
	.size		__nv_reservedSMEM_offset_0_alias, 0, 64
	.other		__nv_reservedSMEM_offset_0_alias,@"STO_CUDA_RESERVED_SHARED STV_DEFAULT"
__nv_reservedSMEM_offset_0_alias:
	.zero		0
	.zero		64


//--------------------- .nv.global                --------------------------
	.section	.nv.global,"aw",@nobits
.nv.global:
	.type		_ZN34_INTERNAL_cd2dfa3c_4_k_cu_611ab6946thrust24THRUST_300001_SM_1000_NS3seqE,@object
	.size		_ZN34_INTERNAL_cd2dfa3c_4_k_cu_611ab6946thrust24THRUST_300001_SM_1000_NS3seqE,(_ZN34_INTERNAL_cd2dfa3c_4_k_cu_611ab6944cuda3std3__48in_placeE - _ZN34_INTERNAL_cd2dfa3c_4_k_cu_611ab6946thrust24THRUST_300001_SM_1000_NS3seqE)
_ZN34_INTERNAL_cd2dfa3c_4_k_cu_611ab6946thrust24THRUST_300001_SM_1000_NS3seqE:
	.zero		1
	.type		_ZN34_INTERNAL_cd2dfa3c_4_k_cu_611ab6944cuda3std3__48in_placeE,@object
	.size		_ZN34_INTERNAL_cd2dfa3c_4_k_cu_611ab6944cuda3std3__48in_placeE,(_ZN34_INTERNAL_cd2dfa3c_4_k_cu_611ab6944cuda3std6ranges3__45__cpo4sizeE - _ZN34_INTERNAL_cd2dfa3c_4_k_cu_611ab6944cuda3std3__48in_placeE)
_ZN34_INTERNAL_cd2dfa3c_4_k_cu_611ab6944cuda3std3__48in_placeE:
	.zero		1
	.type		_ZN34_INTERNAL_cd2dfa3c_4_k_cu_611ab6944cuda3std6ranges3__45__cpo4sizeE,@object
	.size		_ZN34_INTERNAL_cd2dfa3c_4_k_cu_611ab6944cuda3std6ranges3__45__cpo4sizeE,(_ZN34_INTERNAL_cd2dfa3c_4_k_cu_611ab6946thrust24THRUST_300001_SM_1000_NS12placeholders2_3E - _ZN34_INTERNAL_cd2dfa3c_4_k_cu_611ab6944cuda3std6ranges3__45__cpo4sizeE)
_ZN34_INTERNAL_cd2dfa3c_4_k_cu_611ab6944cuda3std6ranges3__45__cpo4sizeE:
	.zero		1
	.type		_ZN34_INTERNAL_cd2dfa3c_4_k_cu_611ab6946thrust24THRUST_300001_SM_1000_NS12placeholders2_3E,@object
	.size		_ZN34_INTERNAL_cd2dfa3c_4_k_cu_611ab6946thrust24THRUST_300001_SM_1000_NS12placeholders2_3E,(_ZN34_INTERNAL_cd2dfa3c_4_k_cu_611ab6944cuda3std3__45__cpo6cbeginE - _ZN34_INTERNAL_cd2dfa3c_4_k_cu_611ab6946thrust24THRUST_300001_SM_1000_NS12placeholders2_3E)
_ZN34_INTERNAL_cd2dfa3c_4_k_cu_611ab6946thrust24THRUST_300001_SM_1000_NS12placeholders2_3E:
	.zero		1
	.type		_ZN34_INTERNAL_cd2dfa3c_4_k_cu_611ab6944cuda3std3__45__cpo6cbeginE,@object
	.size		_ZN34_INTERNAL_cd2dfa3c_4_k_cu_611ab6944cuda3std3__45__cpo6cbeginE,(_ZN34_INTERNAL_cd2dfa3c_4_k_cu_611ab6944cuda3std6ranges3__45__cpo6cbeginE - _ZN34_INTERNAL_cd2dfa3c_4_k_cu_611ab6944cuda3std3__45__cpo6cbeginE)
_ZN34_INTERNAL_cd2dfa3c_4_k_cu_611ab6944cuda3std3__45__cpo6cbeginE:
	.zero		1
	.type		_ZN34_INTERNAL_cd2dfa3c_4_k_cu_611ab6944cuda3std6ranges3__45__cpo6cbeginE,@object
	.size		_ZN34_INTERNAL_cd2dfa3c_4_k_cu_611ab6944cuda3std6ranges3__45__cpo6cbeginE,(_ZN34_INTERNAL_cd2dfa3c_4_k_cu_611ab6946thrust24THRUST_300001_SM_1000_NS12placeholders2_7E - _ZN34_INTERNAL_cd2dfa3c_4_k_cu_611ab6944cuda3std6ranges3__45__cpo6cbeginE)
_ZN34_INTERNAL_cd2dfa3c_4_k_cu_611ab6944cuda3std6ranges3__45__cpo6cbeginE:
	.zero		1
	.type		_ZN34_INTERNAL_cd2dfa3c_4_k_cu_611ab6946thrust24THRUST_300001_SM_1000_NS12placeholders2_7E,@object
	.size		_ZN34_INTERNAL_cd2dfa3c_4_k_cu_611ab6946thrust24THRUST_300001_SM_1000_NS12placeholders2_7E,(_ZN34_INTERNAL_cd2dfa3c_4_k_cu_611ab6944cuda3std3__45__cpo7crbeginE - _ZN34_INTERNAL_cd2dfa3c_4_k_cu_611ab6946thrust24THRUST_300001_SM_1000_NS12placeholders2_7E)
_ZN34_INTERNAL_cd2dfa3c_4_k_cu_611ab6946thrust24THRUST_300001_SM_1000_NS12placeholders2_7E:
	.zero		1
	.type		_ZN34_INTERNAL_cd2dfa3c_4_k_cu_611ab6944cuda3std3__45__cpo7crbeginE,@object
	.size		_ZN34_INTERNAL_cd2dfa3c_4_k_cu_611ab6944cuda3std3__45__cpo7crbeginE,(_ZN34_INTERNAL_cd2dfa3c_4_k_cu_611ab6944cuda3std6ranges3__45__cpo4nextE - _ZN34_INTERNAL_cd2dfa3c_4_k_cu_611ab6944cuda3std3__45__cpo7crbeginE)
_ZN34_INTERNAL_cd2dfa3c_4_k_cu_611ab6944cuda3std3__45__cpo7crbeginE:
	.zero		1
	.type		_ZN34_INTERNAL_cd2dfa3c_4_k_cu_611ab6944cuda3std6ranges3__45__cpo4nextE,@object
	.size		_ZN34_INTERNAL_cd2dfa3c_4_k_cu_611ab6944cuda3std6ranges3__45__cpo4nextE,(_ZN34_INTERNAL_cd2dfa3c_4_k_cu_611ab6944cuda3std6ranges3__45__cpo4swapE - _ZN34_INTERNAL_cd2dfa3c_4_k_cu_611ab6944cuda3std6ranges3__45__cpo4nextE)
_ZN34_INTERNAL_cd2dfa3c_4_k_cu_611ab6944cuda3std6ranges3__45__cpo4nextE:
	.zero		1
	.type		_ZN34_INTERNAL_cd2dfa3c_4_k_cu_611ab6944cuda3std6ranges3__45__cpo4swapE,@object
	.size		_ZN34_INTERNAL_cd2dfa3c_4_k_cu_611ab6944cuda3std6ranges3__45__cpo4swapE,(_ZN34_INTERNAL_cd2dfa3c_4_k_cu_611ab6946thrust24THRUST_300001_SM_1000_NS8cuda_cub10par_nosyncE - _ZN34_INTERNAL_cd2dfa3c_4_k_cu_611ab6944cuda3std6ranges3__45__cpo4swapE)
_ZN34_INTERNAL_cd2dfa3c_4_k_cu_611ab6944cuda3std6ranges3__45__cpo4swapE:
	.zero		1
	.type		_ZN34_INTERNAL_cd2dfa3c_4_k_cu_611ab6946thrust24THRUST_300001_SM_1000_NS8cuda_cub10par_nosyncE,@object
	.size		_ZN34_INTERNAL_cd2dfa3c_4_k_cu_611ab6946thrust24THRUST_300001_SM_1000_NS8cuda_cub10par_nosyncE,(_ZN34_INTERNAL_cd2dfa3c_4_k_cu_611ab6946thrust24THRUST_300001_SM_1000_NS12placeholders2_9E - _ZN34_INTERNAL_cd2dfa3c_4_k_cu_611ab6946thrust24THRUST_300001_SM_1000_NS8cuda_cub10par_nosyncE)
_ZN34_INTERNAL_cd2dfa3c_4_k_cu_611ab6946thrust24THRUST_300001_SM_1000_NS8cuda_cub10par_nosyncE:
	.zero		1
	.type		_ZN34_INTERNAL_cd2dfa3c_4_k_cu_611ab6946thrust24THRUST_300001_SM_1000_NS12placeholders2_9E,@object
	.size		_ZN34_INTERNAL_cd2dfa3c_4_k_cu_611ab6946thrust24THRUST_300001_SM_1000_NS12placeholders2_9E,(_ZN34_INTERNAL_cd2dfa3c_4_k_cu_611ab6944cuda3std3__436_GLOBAL__N__cd2dfa3c_4_k_cu_611ab6946ignoreE - _ZN34_INTERNAL_cd2dfa3c_4_k_cu_611ab6946thrust24THRUST_300001_SM_1000_NS12placeholders2_9E)
_ZN34_INTERNAL_cd2dfa3c_4_k_cu_611ab6946thrust24THRUST_300001_SM_1000_NS12placeholders2_9E:
	.zero		1
	.type		_ZN34_INTERNAL_cd2dfa3c_4_k_cu_611ab6944cuda3std3__436_GLOBAL__N__cd2dfa3c_4_k_cu_611ab6946ignoreE,@object
	.size		_ZN34_INTERNAL_cd2dfa3c_4_k_cu_611ab6944cuda3std3__436_GLOBAL__N__cd2dfa3c_4_k_cu_611ab6946ignoreE,(_ZN34_INTERNAL_cd2dfa3c_4_k_cu_611ab6944cuda3std6ranges3__45__cpo4dataE - _ZN34_INTERNAL_cd2dfa3c_4_k_cu_611ab6944cuda3std3__436_GLOBAL__N__cd2dfa3c_4_k_cu_611ab6946ignoreE)
_ZN34_INTERNAL_cd2dfa3c_4_k_cu_611ab6944cuda3std3__436_GLOBAL__N__cd2dfa3c_4_k_cu_611ab6946ignoreE:
	.zero		1
	.type		_ZN34_INTERNAL_cd2dfa3c_4_k_cu_611ab6944cuda3std6ranges3__45__cpo4dataE,@object
	.size		_ZN34_INTERNAL_cd2dfa3c_4_k_cu_611ab6944cuda3std6ranges3__45__cpo4dataE,(_ZN34_INTERNAL_cd2dfa3c_4_k_cu_611ab6946thrust24THRUST_300001_SM_1000_NS12placeholders2_1E - _ZN34_INTERNAL_cd2dfa3c_4_k_cu_611ab6944cuda3std6ranges3__45__cpo4dataE)
_ZN34_INTERNAL_cd2dfa3c_4_k_cu_611ab6944cuda3std6ranges3__45__cpo4dataE:
	.zero		1
	.type		_ZN34_INTERNAL_cd2dfa3c_4_k_cu_611ab6946thrust24THRUST_300001_SM_1000_NS12placeholders2_1E,@object
	.size		_ZN34_INTERNAL_cd2dfa3c_4_k_cu_611ab6946thrust24THRUST_300001_SM_1000_NS12placeholders2_1E,(_ZN34_INTERNAL_cd2dfa3c_4_k_cu_611ab6944cuda3std3__45__cpo5beginE - _ZN34_INTERNAL_cd2dfa3c_4_k_cu_611ab6946thrust24THRUST_300001_SM_1000_NS12placeholders2_1E)
_ZN34_INTERNAL_cd2dfa3c_4_k_cu_611ab6946thrust24THRUST_300001_SM_1000_NS12placeholders2_1E:
	.zero		1
	.type		_ZN34_INTERNAL_cd2dfa3c_4_k_cu_611ab6944cuda3std3__45__cpo5beginE,@object
	.size		_ZN34_INTERNAL_cd2dfa3c_4_k_cu_611ab6944cuda3std3__45__cpo5beginE,(_ZN34_INTERNAL_cd2dfa3c_4_k_cu_611ab6944cuda3std6ranges3__45__cpo5beginE - _ZN34_INTERNAL_cd2dfa3c_4_k_cu_611ab6944cuda3std3__45__cpo5beginE)
_ZN34_INTERNAL_cd2dfa3c_4_k_cu_611ab6944cuda3std3__45__cpo5beginE:
	.zero		1
	.type		_ZN34_INTERNAL_cd2dfa3c_4_k_cu_611ab6944cuda3std6ranges3__45__cpo5beginE,@object
	.size		_ZN34_INTERNAL_cd2dfa3c_4_k_cu_611ab6944cuda3std6ranges3__45__cpo5beginE,(_ZN34_INTERNAL_cd2dfa3c_4_k_cu_611ab6946thrust24THRUST_300001_SM_1000_NS12placeholders2_5E - _ZN34_INTERNAL_cd2dfa3c_4_k_cu_611ab6944cuda3std6ranges3__45__cpo5beginE)
_ZN34_INTERNAL_cd2dfa3c_4_k_cu_611ab6944cuda3std6ranges3__45__cpo5beginE:
	.zero		1
	.type		_ZN34_INTERNAL_cd2dfa3c_4_k_cu_611ab6946thrust24THRUST_300001_SM_1000_NS12placeholders2_5E,@object
	.size		_ZN34_INTERNAL_cd2dfa3c_4_k_cu_611ab6946thrust24THRUST_300001_SM_1000_NS12placeholders2_5E,(_ZN34_INTERNAL_cd2dfa3c_4_k_cu_611ab6944cuda3std3__45__cpo6rbeginE - _ZN34_INTERNAL_cd2dfa3c_4_k_cu_611ab6946thrust24THRUST_300001_SM_1000_NS12placeholders2_5E)
_ZN34_INTERNAL_cd2dfa3c_4_k_cu_611ab6946thrust24THRUST_300001_SM_1000_NS12placeholders2_5E:
	.zero		1
	.type		_ZN34_INTERNAL_cd2dfa3c_4_k_cu_611ab6944cuda3std3__45__cpo6rbeginE,@object
	.size		_ZN34_INTERNAL_cd2dfa3c_4_k_cu_611ab6944cuda3std3__45__cpo6rbeginE,(_ZN34_INTERNAL_cd2dfa3c_4_k_cu_611ab6944cuda3std6ranges3__45__cpo7advanceE - _ZN34_INTERNAL_cd2dfa3c_4_k_cu_611ab6944cuda3std3__45__cpo6rbeginE)
_ZN34_INTERNAL_cd2dfa3c_4_k_cu_611ab6944cuda3std3__45__cpo6rbeginE:
	.zero		1
	.type		_ZN34_INTERNAL_cd2dfa3c_4_k_cu_611ab6944cuda3std6ranges3__45__cpo7advanceE,@object
	.size		_ZN34_INTERNAL_cd2dfa3c_4_k_cu_611ab6944cuda3std6ranges3__45__cpo7advanceE,(_ZN34_INTERNAL_cd2dfa3c_4_k_cu_611ab6944cuda3std3__47nulloptE - _ZN34_INTERNAL_cd2dfa3c_4_k_cu_611ab6944cuda3std6ranges3__45__cpo7advanceE)
_ZN34_INTERNAL_cd2dfa3c_4_k_cu_611ab6944cuda3std6ranges3__45__cpo7advanceE:
	.zero		1
	.type		_ZN34_INTERNAL_cd2dfa3c_4_k_cu_611ab6944cuda3std3__47nulloptE,@object
	.size		_ZN34_INTERNAL_cd2dfa3c_4_k_cu_611ab6944cuda3std3__47nulloptE,(_ZN34_INTERNAL_cd2dfa3c_4_k_cu_611ab6944cuda3std6ranges3__45__cpo8distanceE - _ZN34_INTERNAL_cd2dfa3c_4_k_cu_611ab6944cuda3std3__47nulloptE)
_ZN34_INTERNAL_cd2dfa3c_4_k_cu_611ab6944cuda3std3__47nulloptE:
	.zero		1
	.type		_ZN34_INTERNAL_cd2dfa3c_4_k_cu_611ab6944cuda3std6ranges3__45__cpo8distanceE,@object
	.size		_ZN34_INTERNAL_cd2dfa3c_4_k_cu_611ab6944cuda3std6ranges3__45__cpo8distanceE,(_ZN34_INTERNAL_cd2dfa3c_4_k_cu_611ab6946thrust24THRUST_300001_SM_1000_NS12placeholders3_10E - _ZN34_INTERNAL_cd2dfa3c_4_k_cu_611ab6944cuda3std6ranges3__45__cpo8distanceE)
_ZN34_INTERNAL_cd2dfa3c_4_k_cu_611ab6944cuda3std6ranges3__45__cpo8distanceE:
	.zero		1
	.type		_ZN34_INTERNAL_cd2dfa3c_4_k_cu_611ab6946thrust24THRUST_300001_SM_1000_NS12placeholders3_10E,@object
	.size		_ZN34_INTERNAL_cd2dfa3c_4_k_cu_611ab6946thrust24THRUST_300001_SM_1000_NS12placeholders3_10E,(_ZN34_INTERNAL_cd2dfa3c_4_k_cu_611ab6944cuda3std3__419piecewise_constructE - _ZN34_INTERNAL_cd2dfa3c_4_k_cu_611ab6946thrust24THRUST_300001_SM_1000_NS12placeholders3_10E)
_ZN34_INTERNAL_cd2dfa3c_4_k_cu_611ab6946thrust24THRUST_300001_SM_1000_NS12placeholders3_10E:
	.zero		1
	.type		_ZN34_INTERNAL_cd2dfa3c_4_k_cu_611ab6944cuda3std3__419piecewise_constructE,@object
	.size		_ZN34_INTERNAL_cd2dfa3c_4_k_cu_611ab6944cuda3std3__419piecewise_constructE,(_ZN34_INTERNAL_cd2dfa3c_4_k_cu_611ab6944cuda3std6ranges3__45__cpo5cdataE - _ZN34_INTERNAL_cd2dfa3c_4_k_cu_611ab6944cuda3std3__419piecewise_constructE)
_ZN34_INTERNAL_cd2dfa3c_4_k_cu_611ab6944cuda3std3__419piecewise_constructE:
	.zero		1
	.type		_ZN34_INTERNAL_cd2dfa3c_4_k_cu_611ab6944cuda3std6ranges3__45__cpo5cdataE,@object
	.size		_ZN34_INTERNAL_cd2dfa3c_4_k_cu_611ab6944cuda3std6ranges3__45__cpo5cdataE,(_ZN34_INTERNAL_cd2dfa3c_4_k_cu_611ab6946thrust24THRUST_300001_SM_1000_NS12placeholders2_2E - _ZN34_INTERNAL_cd2dfa3c_4_k_cu_611ab6944cuda3std6ranges3__45__cpo5cdataE)
_ZN34_INTERNAL_cd2dfa3c_4_k_cu_611ab6944cuda3std6ranges3__45__cpo5cdataE:
	.zero		1
	.type		_ZN34_INTERNAL_cd2dfa3c_4_k_cu_611ab6946thrust24THRUST_300001_SM_1000_NS12placeholders2_2E,@object
	.size		_ZN34_INTERNAL_cd2dfa3c_4_k_cu_611ab6946thrust24THRUST_300001_SM_1000_NS12placeholders2_2E,(_ZN34_INTERNAL_cd2dfa3c_4_k_cu_611ab6944cuda3std3__45__cpo3endE - _ZN34_INTERNAL_cd2dfa3c_4_k_cu_611ab6946thrust24THRUST_300001_SM_1000_NS12placeholders2_2E)
_ZN34_INTERNAL_cd2dfa3c_4_k_cu_611ab6946thrust24THRUST_300001_SM_1000_NS12placeholders2_2E:
	.zero		1
	.type		_ZN34_INTERNAL_cd2dfa3c_4_k_cu_611ab6944cuda3std3__45__cpo3endE,@object
	.size		_ZN34_INTERNAL_cd2dfa3c_4_k_cu_611ab6944cuda3std3__45__cpo3endE,(_ZN34_INTERNAL_cd2dfa3c_4_k_cu_611ab6944cuda3std6ranges3__45__cpo3endE - _ZN34_INTERNAL_cd2dfa3c_4_k_cu_611ab6944cuda3std3__45__cpo3endE)
_ZN34_INTERNAL_cd2dfa3c_4_k_cu_611ab6944cuda3std3__45__cpo3endE:
	.zero		1
	.type		_ZN34_INTERNAL_cd2dfa3c_4_k_cu_611ab6944cuda3std6ranges3__45__cpo3endE,@object
	.size		_ZN34_INTERNAL_cd2dfa3c_4_k_cu_611ab6944cuda3std6ranges3__45__cpo3endE,(_ZN34_INTERNAL_cd2dfa3c_4_k_cu_611ab6946thrust24THRUST_300001_SM_1000_NS12placeholders2_6E - _ZN34_INTERNAL_cd2dfa3c_4_k_cu_611ab6944cuda3std6ranges3__45__cpo3endE)
_ZN34_INTERNAL_cd2dfa3c_4_k_cu_611ab6944cuda3std6ranges3__45__cpo3endE:
	.zero		1
	.type		_ZN34_INTERNAL_cd2dfa3c_4_k_cu_611ab6946thrust24THRUST_300001_SM_1000_NS12placeholders2_6E,@object
	.size		_ZN34_INTERNAL_cd2dfa3c_4_k_cu_611ab6946thrust24THRUST_300001_SM_1000_NS12placeholders2_6E,(_ZN34_INTERNAL_cd2dfa3c_4_k_cu_611ab6944cuda3std3__45__cpo4rendE - _ZN34_INTERNAL_cd2dfa3c_4_k_cu_611ab6946thrust24THRUST_300001_SM_1000_NS12placeholders2_6E)
_ZN34_INTERNAL_cd2dfa3c_4_k_cu_611ab6946thrust24THRUST_300001_SM_1000_NS12placeholders2_6E:
	.zero		1
	.type		_ZN34_INTERNAL_cd2dfa3c_4_k_cu_611ab6944cuda3std3__45__cpo4rendE,@object
	.size		_ZN34_INTERNAL_cd2dfa3c_4_k_cu_611ab6944cuda3std3__45__cpo4rendE,(_ZN34_INTERNAL_cd2dfa3c_4_k_cu_611ab6944cuda3std6ranges3__45__cpo9iter_swapE - _ZN34_INTERNAL_cd2dfa3c_4_k_cu_611ab6944cuda3std3__45__cpo4rendE)
_ZN34_INTERNAL_cd2dfa3c_4_k_cu_611ab6944cuda3std3__45__cpo4rendE:
	.zero		1
	.type		_ZN34_INTERNAL_cd2dfa3c_4_k_cu_611ab6944cuda3std6ranges3__45__cpo9iter_swapE,@object
	.size		_ZN34_INTERNAL_cd2dfa3c_4_k_cu_611ab6944cuda3std6ranges3__45__cpo9iter_swapE,(_ZN34_INTERNAL_cd2dfa3c_4_k_cu_611ab6944cuda3std3__48unexpectE - _ZN34_INTERNAL_cd2dfa3c_4_k_cu_611ab6944cuda3std6ranges3__45__cpo9iter_swapE)
_ZN34_INTERNAL_cd2dfa3c_4_k_cu_611ab6944cuda3std6ranges3__45__cpo9iter_swapE:
	.zero		1
	.type		_ZN34_INTERNAL_cd2dfa3c_4_k_cu_611ab6944cuda3std3__48unexpectE,@object
	.size		_ZN34_INTERNAL_cd2dfa3c_4_k_cu_611ab6944cuda3std3__48unexpectE,(_ZN34_INTERNAL_cd2dfa3c_4_k_cu_611ab6946thrust24THRUST_300001_SM_1000_NS8cuda_cub3parE - _ZN34_INTERNAL_cd2dfa3c_4_k_cu_611ab6944cuda3std3__48unexpectE)
_ZN34_INTERNAL_cd2dfa3c_4_k_cu_611ab6944cuda3std3__48unexpectE:
	.zero		1
	.type		_ZN34_INTERNAL_cd2dfa3c_4_k_cu_611ab6946thrust24THRUST_300001_SM_1000_NS8cuda_cub3parE,@object
	.size		_ZN34_INTERNAL_cd2dfa3c_4_k_cu_611ab6946thrust24THRUST_300001_SM_1000_NS8cuda_cub3parE,(_ZN34_INTERNAL_cd2dfa3c_4_k_cu_611ab6946thrust24THRUST_300001_SM_1000_NS12placeholders2_4E - _ZN34_INTERNAL_cd2dfa3c_4_k_cu_611ab6946thrust24THRUST_300001_SM_1000_NS8cuda_cub3parE)
_ZN34_INTERNAL_cd2dfa3c_4_k_cu_611ab6946thrust24THRUST_300001_SM_1000_NS8cuda_cub3parE:
	.zero		1
	.type		_ZN34_INTERNAL_cd2dfa3c_4_k_cu_611ab6946thrust24THRUST_300001_SM_1000_NS12placeholders2_4E,@object
	.size		_ZN34_INTERNAL_cd2dfa3c_4_k_cu_611ab6946thrust24THRUST_300001_SM_1000_NS12placeholders2_4E,(_ZN34_INTERNAL_cd2dfa3c_4_k_cu_611ab6944cuda3std3__45__cpo4cendE - _ZN34_INTERNAL_cd2dfa3c_4_k_cu_611ab6946thrust24THRUST_300001_SM_1000_NS12placeholders2_4E)
_ZN34_INTERNAL_cd2dfa3c_4_k_cu_611ab6946thrust24THRUST_300001_SM_1000_NS12placeholders2_4E:
	.zero		1
	.type		_ZN34_INTERNAL_cd2dfa3c_4_k_cu_611ab6944cuda3std3__45__cpo4cendE,@object
	.size		_ZN34_INTERNAL_cd2dfa3c_4_k_cu_611ab6944cuda3std3__45__cpo4cendE,(_ZN34_INTERNAL_cd2dfa3c_4_k_cu_611ab6944cuda3std6ranges3__45__cpo4cendE - _ZN34_INTERNAL_cd2dfa3c_4_k_cu_611ab6944cuda3std3__45__cpo4cendE)
_ZN34_INTERNAL_cd2dfa3c_4_k_cu_611ab6944cuda3std3__45__cpo4cendE:
	.zero		1
	.type		_ZN34_INTERNAL_cd2dfa3c_4_k_cu_611ab6944cuda3std6ranges3__45__cpo4cendE,@object
	.size		_ZN34_INTERNAL_cd2dfa3c_4_k_cu_611ab6944cuda3std6ranges3__45__cpo4cendE,(_ZN34_INTERNAL_cd2dfa3c_4_k_cu_611ab6944cuda3std3__420unreachable_sentinelE - _ZN34_INTERNAL_cd2dfa3c_4_k_cu_611ab6944cuda3std6ranges3__45__cpo4cendE)
_ZN34_INTERNAL_cd2dfa3c_4_k_cu_611ab6944cuda3std6ranges3__45__cpo4cendE:
	.zero		1
	.type		_ZN34_INTERNAL_cd2dfa3c_4_k_cu_611ab6944cuda3std3__420unreachable_sentinelE,@object
	.size		_ZN34_INTERNAL_cd2dfa3c_4_k_cu_611ab6944cuda3std3__420unreachable_sentinelE,(_ZN34_INTERNAL_cd2dfa3c_4_k_cu_611ab6944cuda3std6ranges3__45__cpo5ssizeE - _ZN34_INTERNAL_cd2dfa3c_4_k_cu_611ab6944cuda3std3__420unreachable_sentinelE)
_ZN34_INTERNAL_cd2dfa3c_4_k_cu_611ab6944cuda3std3__420unreachable_sentinelE:
	.zero		1
	.type		_ZN34_INTERNAL_cd2dfa3c_4_k_cu_611ab6944cuda3std6ranges3__45__cpo5ssizeE,@object
	.size		_ZN34_INTERNAL_cd2dfa3c_4_k_cu_611ab6944cuda3std6ranges3__45__cpo5ssizeE,(_ZN34_INTERNAL_cd2dfa3c_4_k_cu_611ab6946thrust24THRUST_300001_SM_1000_NS12placeholders2_8E - _ZN34_INTERNAL_cd2dfa3c_4_k_cu_611ab6944cuda3std6ranges3__45__cpo5ssizeE)
_ZN34_INTERNAL_cd2dfa3c_4_k_cu_611ab6944cuda3std6ranges3__45__cpo5ssizeE:
	.zero		1
	.type		_ZN34_INTERNAL_cd2dfa3c_4_k_cu_611ab6946thrust24THRUST_300001_SM_1000_NS12placeholders2_8E,@object
	.size		_ZN34_INTERNAL_cd2dfa3c_4_k_cu_611ab6946thrust24THRUST_300001_SM_1000_NS12placeholders2_8E,(_ZN34_INTERNAL_cd2dfa3c_4_k_cu_611ab6944cuda3std3__45__cpo5crendE - _ZN34_INTERNAL_cd2dfa3c_4_k_cu_611ab6946thrust24THRUST_300001_SM_1000_NS12placeholders2_8E)
_ZN34_INTERNAL_cd2dfa3c_4_k_cu_611ab6946thrust24THRUST_300001_SM_1000_NS12placeholders2_8E:
	.zero		1
	.type		_ZN34_INTERNAL_cd2dfa3c_4_k_cu_611ab6944cuda3std3__45__cpo5crendE,@object
	.size		_ZN34_INTERNAL_cd2dfa3c_4_k_cu_611ab6944cuda3std3__45__cpo5crendE,(_ZN34_INTERNAL_cd2dfa3c_4_k_cu_611ab6944cuda3std6ranges3__45__cpo4prevE - _ZN34_INTERNAL_cd2dfa3c_4_k_cu_611ab6944cuda3std3__45__cpo5crendE)
_ZN34_INTERNAL_cd2dfa3c_4_k_cu_611ab6944cuda3std3__45__cpo5crendE:
	.zero		1
	.type		_ZN34_INTERNAL_cd2dfa3c_4_k_cu_611ab6944cuda3std6ranges3__45__cpo4prevE,@object
	.size		_ZN34_INTERNAL_cd2dfa3c_4_k_cu_611ab6944cuda3std6ranges3__45__cpo4prevE,(_ZN34_INTERNAL_cd2dfa3c_4_k_cu_611ab6944cuda3std6ranges3__45__cpo9iter_moveE - _ZN34_INTERNAL_cd2dfa3c_4_k_cu_611ab6944cuda3std6ranges3__45__cpo4prevE)
_ZN34_INTERNAL_cd2dfa3c_4_k_cu_611ab6944cuda3std6ranges3__45__cpo4prevE:
	.zero		1
	.type		_ZN34_INTERNAL_cd2dfa3c_4_k_cu_611ab6944cuda3std6ranges3__45__cpo9iter_moveE,@object
	.size		_ZN34_INTERNAL_cd2dfa3c_4_k_cu_611ab6944cuda3std6ranges3__45__cpo9iter_moveE,(_ZN34_INTERNAL_cd2dfa3c_4_k_cu_611ab6946thrust24THRUST_300001_SM_1000_NS6system6detail10sequential3seqE - _ZN34_INTERNAL_cd2dfa3c_4_k_cu_611ab6944cuda3std6ranges3__45__cpo9iter_moveE)
_ZN34_INTERNAL_cd2dfa3c_4_k_cu_611ab6944cuda3std6ranges3__45__cpo9iter_moveE:
	.zero		1
	.type		_ZN34_INTERNAL_cd2dfa3c_4_k_cu_611ab6946thrust24THRUST_300001_SM_1000_NS6system6detail10sequential3seqE,@object
	.size		_ZN34_INTERNAL_cd2dfa3c_4_k_cu_611ab6946thrust24THRUST_300001_SM_1000_NS6system6detail10sequential3seqE,(.L_31 - _ZN34_INTERNAL_cd2dfa3c_4_k_cu_611ab6946thrust24THRUST_300001_SM_1000_NS6system6detail10sequential3seqE)
_ZN34_INTERNAL_cd2dfa3c_4_k_cu_611ab6946thrust24THRUST_300001_SM_1000_NS6system6detail10sequential3seqE:
	.zero		1
.L_31:


//--------------------- .nv.constant0._ZN3cub18CUB_300001_SM_10006detail9transform16transform_kernelINS2_10policy_hubILb1EN4cuda3std3__45tupleIJN6thrust24THRUST_300001_SM_1000_NS20permutation_iteratorINSB_INSA_6detail15normal_iteratorINSA_10device_ptrIfEEEENSA_17counting_iteratorIiNSA_11use_defaultESI_SI_EEEESJ_EEEEEE10policy1000ElNS7_10__identityESG_JSL_EEEvT0_iT1_T2_DpNS2_10kernel_argIT3_EE --------------------------
	.section	.nv.constant0._ZN3cub18CUB_300001_SM_10006detail9transform16transform_kernelINS2_10policy_hubILb1EN4cuda3std3__45tupleIJN6thrust24THRUST_300001_SM_1000_NS20permutation_iteratorINSB_INSA_6detail15normal_iteratorINSA_10device_ptrIfEEEENSA_17counting_iteratorIiNSA_11use_defaultESI_SI_EEEESJ_EEEEEE10policy1000ElNS7_10__identityESG_JSL_EEEvT0_iT1_T2_DpNS2_10kernel_argIT3_EE,"a",@progbits
	.sectionflags	@""
	.align	4
.nv.constant0._ZN3cub18CUB_300001_SM_10006detail9transform16transform_kernelINS2_10policy_hubILb1EN4cuda3std3__45tupleIJN6thrust24THRUST_300001_SM_1000_NS20permutation_iteratorINSB_INSA_6detail15normal_iteratorINSA_10device_ptrIfEEEENSA_17counting_iteratorIiNSA_11use_defaultESI_SI_EEEESJ_EEEEEE10policy1000ElNS7_10__identityESG_JSL_EEEvT0_iT1_T2_DpNS2_10kernel_argIT3_EE:
	.zero		944


//--------------------- .nv.constant0._ZN3cub18CUB_300001_SM_10006detail9transform16transform_kernelINS2_10policy_hubILb1EN4cuda3std3__45tupleIJN6thrust24THRUST_300001_SM_1000_NS20permutation_iteratorINSB_INSA_6detail15normal_iteratorINSA_10device_ptrIfEEEENSA_17counting_iteratorIiNSA_11use_defaultESI_SI_EEEESJ_EEEEEE10policy1000EiNS7_10__identityESG_JSL_EEEvT0_iT1_T2_DpNS2_10kernel_argIT3_EE --------------------------
	.section	.nv.constant0._ZN3cub18CUB_300001_SM_10006detail9transform16transform_kernelINS2_10policy_hubILb1EN4cuda3std3__45tupleIJN6thrust24THRUST_300001_SM_1000_NS20permutation_iteratorINSB_INSA_6detail15normal_iteratorINSA_10device_ptrIfEEEENSA_17counting_iteratorIiNSA_11use_defaultESI_SI_EEEESJ_EEEEEE10policy1000EiNS7_10__identityESG_JSL_EEEvT0_iT1_T2_DpNS2_10kernel_argIT3_EE,"a",@progbits
	.sectionflags	@""
	.align	4
.nv.constant0._ZN3cub18CUB_300001_SM_10006detail9transform16transform_kernelINS2_10policy_hubILb1EN4cuda3std3__45tupleIJN6thrust24THRUST_300001_SM_1000_NS20permutation_iteratorINSB_INSA_6detail15normal_iteratorINSA_10device_ptrIfEEEENSA_17counting_iteratorIiNSA_11use_defaultESI_SI_EEEESJ_EEEEEE10policy1000EiNS7_10__identityESG_JSL_EEEvT0_iT1_T2_DpNS2_10kernel_argIT3_EE:
	.zero		944


//--------------------- .nv.constant0._ZN3cub18CUB_300001_SM_10006detail8for_each13static_kernelINS2_12policy_hub_t12policy_500_tEmN6thrust24THRUST_300001_SM_1000_NS8cuda_cub20__uninitialized_fill7functorINS7_10device_ptrIfEEfEEEEvT0_T1_ --------------------------
	.section	.nv.constant0._ZN3cub18CUB_300001_SM_10006detail8for_each13static_kernelINS2_12policy_hub_t12policy_500_tEmN6thrust24THRUST_300001_SM_1000_NS8cuda_cub20__uninitialized_fill7functorINS7_10device_ptrIfEEfEEEEvT0_T1_,"a",@progbits
	.sectionflags	@""
	.align	4
.nv.constant0._ZN3cub18CUB_300001_SM_10006detail8for_each13static_kernelINS2_12policy_hub_t12policy_500_tEmN6thrust24THRUST_300001_SM_1000_NS8cuda_cub20__uninitialized_fill7functorINS7_10device_ptrIfEEfEEEEvT0_T1_:
	.zero		920


//--------------------- .nv.constant0._ZN3cub18CUB_300001_SM_10006detail11EmptyKernelIvEEvv --------------------------
	.section	.nv.constant0._ZN3cub18CUB_300001_SM_10006detail11EmptyKernelIvEEvv,"a",@progbits
	.sectionflags	@""
	.align	4
.nv.constant0._ZN3cub18CUB_300001_SM_10006detail11EmptyKernelIvEEvv:
	.zero		896


//--------------------- .nv.constant0._Z15transposeMatrixPKfPf --------------------------
	.section	.nv.constant0._Z15transposeMatrixPKfPf,"a",@progbits
	.sectionflags	@""
	.align	4
.nv.constant0._Z15transposeMatrixPKfPf:
	.zero		912


//--------------------- SYMBOLS --------------------------

	.type		.nv.reservedSmem.offset0,@object
	.size		.nv.reservedSmem.offset0,0x4
